	.headerflags	@"EF_CUDA_TEXMODE_UNIFIED EF_CUDA_64BIT_ADDRESS EF_CUDA_ACCELERATORS EF_CUDA_SM90 EF_CUDA_VIRTUAL_SM(EF_CUDA_SM90)"
	.elftype	@"ET_EXEC"


//--------------------- .nv.info                  --------------------------
	.section	.nv.info,"",@"SHT_CUDA_INFO"
	.align	4


	//----- nvinfo : EIATTR_REGCOUNT
	.align		4
        /*0000*/ 	.byte	0x04, 0x2f
        /*0002*/ 	.short	(.L_3 - .L_2)
	.align		4
.L_2:
        /*0004*/ 	.word	index@(triton_poi_fused_cat_0)
        /*0008*/ 	.word	0x0000001c


	//----- nvinfo : EIATTR_MIN_STACK_SIZE
	.align		4
.L_3:
        /*000c*/ 	.byte	0x04, 0x12
        /*000e*/ 	.short	(.L_5 - .L_4)
	.align		4
.L_4:
        /*0010*/ 	.word	index@(triton_poi_fused_cat_0)
        /*0014*/ 	.word	0x00000020


	//----- nvinfo : EIATTR_FRAME_SIZE
	.align		4
.L_5:
        /*0018*/ 	.byte	0x04, 0x11
        /*001a*/ 	.short	(.L_7 - .L_6)
	.align		4
.L_6:
        /*001c*/ 	.word	index@(triton_poi_fused_cat_0)
        /*0020*/ 	.word	0x00000020


	//----- nvinfo : EIATTR_MIN_STACK_SIZE
	.align		4
.L_7:
        /*0024*/ 	.byte	0x04, 0x12
        /*0026*/ 	.short	(.L_9 - .L_8)
	.align		4
.L_8:
        /*0028*/ 	.word	index@(triton_poi_fused_cat_0)
        /*002c*/ 	.word	0x00000020
.L_9:


//--------------------- .nv.info.triton_poi_fused_cat_0 --------------------------
	.section	.nv.info.triton_poi_fused_cat_0,"",@"SHT_CUDA_INFO"
	.sectionflags	@""
	.align	4


	//----- nvinfo : EIATTR_CUDA_API_VERSION
	.align		4
        /*0000*/ 	.byte	0x04, 0x37
        /*0002*/ 	.short	(.L_11 - .L_10)
.L_10:
        /*0004*/ 	.word	0x0000007c


	//----- nvinfo : EIATTR_KPARAM_INFO
	.align		4
.L_11:
        /*0008*/ 	.byte	0x04, 0x17
        /*000a*/ 	.short	(.L_13 - .L_12)
.L_12:
        /*000c*/ 	.word	0x00000000
        /*0010*/ 	.short	0x0001
        /*0012*/ 	.short	0x0008
        /*0014*/ 	.byte	0x00, 0xf0, 0x11, 0x00


	//----- nvinfo : EIATTR_KPARAM_INFO
	.align		4
.L_13:
        /*0018*/ 	.byte	0x04, 0x17
        /*001a*/ 	.short	(.L_15 - .L_14)
.L_14:
        /*001c*/ 	.word	0x00000000
        /*0020*/ 	.short	0x0000
        /*0022*/ 	.short	0x0000
        /*0024*/ 	.byte	0x00, 0xf4, 0x21, 0x00


	//----- nvinfo : EIATTR_SPARSE_MMA_MASK
	.align		4
.L_15:
        /*0028*/ 	.byte	0x03, 0x50
        /*002a*/ 	.short	0x0000


	//----- nvinfo : EIATTR_MAXREG_COUNT
	.align		4
        /*002c*/ 	.byte	0x03, 0x1b
        /*002e*/ 	.short	0x00ff


	//----- nvinfo : EIATTR_EXIT_INSTR_OFFSETS
	.align		4
        /*0030*/ 	.byte	0x04, 0x1c
        /*0032*/ 	.short	(.L_17 - .L_16)


	//   ....[0]....
.L_16:
        /*0034*/ 	.word	0x00002ac0


	//----- nvinfo : EIATTR_REQNTID
	.align		4
.L_17:
        /*0038*/ 	.byte	0x04, 0x10
        /*003a*/ 	.short	(.L_19 - .L_18)
.L_18:
        /*003c*/ 	.word	0x00000080
        /*0040*/ 	.word	0x00000001
        /*0044*/ 	.word	0x00000001


	//----- nvinfo : EIATTR_CRS_STACK_SIZE
	.align		4
.L_19:
        /*0048*/ 	.byte	0x04, 0x1e
        /*004a*/ 	.short	(.L_21 - .L_20)
.L_20:
        /*004c*/ 	.word	0x00000000


	//----- nvinfo : EIATTR_CBANK_PARAM_SIZE
	.align		4
.L_21:
        /*0050*/ 	.byte	0x03, 0x19
        /*0052*/ 	.short	0x000c


	//----- nvinfo : EIATTR_PARAM_CBANK
	.align		4
        /*0054*/ 	.byte	0x04, 0x0a
        /*0056*/ 	.short	(.L_23 - .L_22)
	.align		4
.L_22:
        /*0058*/ 	.word	index@(.nv.constant0.triton_poi_fused_cat_0)
        /*005c*/ 	.short	0x0210
        /*005e*/ 	.short	0x000c


	//----- nvinfo : EIATTR_SW_WAR
	.align		4
.L_23:
        /*0060*/ 	.byte	0x04, 0x36
        /*0062*/ 	.short	(.L_25 - .L_24)
.L_24:
        /*0064*/ 	.word	0x00000008
.L_25:


//--------------------- .nv.callgraph             --------------------------
	.section	.nv.callgraph,"",@"SHT_CUDA_CALLGRAPH"
	.align	4
	.sectionentsize	8
	.align		4
        /*0000*/ 	.word	0x00000000
	.align		4
        /*0004*/ 	.word	0xffffffff
	.align		4
        /*0008*/ 	.word	0x00000000
	.align		4
        /*000c*/ 	.word	0xfffffffe
	.align		4
        /*0010*/ 	.word	0x00000000
	.align		4
        /*0014*/ 	.word	0xfffffffd
	.align		4
        /*0018*/ 	.word	0x00000000
	.align		4
        /*001c*/ 	.word	0xfffffffc


//--------------------- .nv.constant4             --------------------------
	.section	.nv.constant4,"a",@progbits
	.align	8
	.align		8
.nv.constant4:
        /*0000*/ 	.dword	_$_str
	.align		8
        /*0008*/ 	.dword	__cudart_i2opi_f


//--------------------- .text.triton_poi_fused_cat_0 --------------------------
	.section	.text.triton_poi_fused_cat_0,"ax",@progbits
	.align	128
        .global         triton_poi_fused_cat_0
        .type           triton_poi_fused_cat_0,@function
        .size           triton_poi_fused_cat_0,(.L_x_21 - triton_poi_fused_cat_0)
        .other          triton_poi_fused_cat_0,@"STO_CUDA_ENTRY STV_DEFAULT"
triton_poi_fused_cat_0:
.text.triton_poi_fused_cat_0:
[----:B------:R-:W0:Y:S01]  /*0000*/  LDC R1, c[0x0][0x28] ;  /* 0x00000a00ff017b82 */ /* 0x000e220000000800 */
[----:B------:R-:W1:Y:S01]  /*0010*/  S2R R3, SR_TID.X ;  /* 0x0000000000037919 */ /* 0x000e620000002100 */
[----:B------:R-:W-:Y:S01]  /*0020*/  IMAD.MOV.U32 R4, RZ, RZ, 0x3d21d42e ;  /* 0x3d21d42eff047424 */ /* 0x000fe200078e00ff */
[----:B------:R-:W-:Y:S01]  /*0030*/  HFMA2.MMA R6, -RZ, RZ, 1.720703125, 0 ;  /* 0x3ee20000ff067435 */ /* 0x000fe200000001ff */
[----:B------:R-:W-:Y:S01]  /*0040*/  IMAD.MOV.U32 R7, RZ, RZ, 0x3e620000 ;  /* 0x3e620000ff077424 */ /* 0x000fe200078e00ff */
[----:B------:R-:W2:Y:S01]  /*0050*/  S2R R2, SR_CTAID.X ;  /* 0x0000000000027919 */ /* 0x000ea20000002500 */
[----:B------:R-:W-:Y:S01]  /*0060*/  BSSY B0, `(.L_x_0) ;  /* 0x0000061000007945 */ /* 0x000fe20003800000 */
[----:B0-----:R-:W-:Y:S01]  /*0070*/  VIADD R1, R1, 0xffffffe0 ;  /* 0xffffffe001017836 */ /* 0x001fe20000000000 */
[----:B-1----:R-:W-:-:S05]  /*0080*/  LOP3.LUT R3, R3, 0x7f, RZ, 0xc0, !PT ;  /* 0x0000007f03037812 */ /* 0x002fca00078ec0ff */
[----:B--2---:R-:W-:Y:S01]  /*0090*/  IMAD R10, R2, 0x80, R3 ;  /* 0x00000080020a7824 */ /* 0x004fe200078e0203 */
[----:B------:R-:W-:-:S04]  /*00a0*/  SHF.R.S32.HI R2, RZ, 0x18, R2 ;  /* 0x00000018ff027819 */ /* 0x000fc80000011402 */
[----:B------:R-:W-:-:S04]  /*00b0*/  SHF.R.S32.HI R3, RZ, 0x1f, R10 ;  /* 0x0000001fff037819 */ /* 0x000fc8000001140a */
[----:B------:R-:W-:-:S04]  /*00c0*/  LEA.HI R14, R3, R10, RZ, 0x7 ;  /* 0x0000000a030e7211 */ /* 0x000fc800078f38ff */
[----:B------:R-:W-:-:S05]  /*00d0*/  LOP3.LUT R9, R14, 0xffffff80, RZ, 0xc0, !PT ;  /* 0xffffff800e097812 */ /* 0x000fca00078ec0ff */
[----:B------:R-:W-:-:S05]  /*00e0*/  IMAD.IADD R9, R10, 0x1, -R9 ;  /* 0x000000010a097824 */ /* 0x000fca00078e0a09 */
[----:B------:R-:W-:-:S04]  /*00f0*/  LOP3.LUT R0, R9, 0x80, RZ, 0xc0, !PT ;  /* 0x0000008009007812 */ /* 0x000fc800078ec0ff */
[----:B------:R-:W-:-:S04]  /*0100*/  LEA.HI R0, R0, R9, RZ, 0x19 ;  /* 0x0000000900007211 */ /* 0x000fc800078fc8ff */
[C---:B------:R-:W-:Y:S02]  /*0110*/  PRMT R3, R0.reuse, 0x8880, RZ ;  /* 0x0000888000037816 */ /* 0x040fe400000000ff */
[----:B------:R-:W-:Y:S02]  /*0120*/  PRMT R8, R0, 0x8880, RZ ;  /* 0x0000888000087816 */ /* 0x000fe400000000ff */
[----:B------:R-:W-:Y:S02]  /*0130*/  PRMT R0, R3, 0x7710, RZ ;  /* 0x0000771003007816 */ /* 0x000fe400000000ff */
[----:B------:R-:W-:Y:S02]  /*0140*/  SHF.R.S32.HI R8, RZ, 0x1, R8 ;  /* 0x00000001ff087819 */ /* 0x000fe40000011408 */
[----:B------:R-:W-:-:S04]  /*0150*/  SHF.R.U32.HI R0, RZ, 0xa, R0 ;  /* 0x0000000aff007819 */ /* 0x000fc80000011600 */
[----:B------:R-:W-:-:S05]  /*0160*/  LOP3.LUT R3, R0, 0x1f, RZ, 0xc0, !PT ;  /* 0x0000001f00037812 */ /* 0x000fca00078ec0ff */
[----:B------:R-:W-:-:S05]  /*0170*/  IMAD.IADD R3, R8, 0x1, R3 ;  /* 0x0000000108037824 */ /* 0x000fca00078e0203 */
[----:B------:R-:W-:-:S04]  /*0180*/  LOP3.LUT R3, R3, 0xe0, RZ, 0xc0, !PT ;  /* 0x000000e003037812 */ /* 0x000fc800078ec0ff */
[----:B------:R-:W-:Y:S01]  /*0190*/  IADD3 R5, RZ, -R3, RZ ;  /* 0x80000003ff057210 */ /* 0x000fe20007ffe0ff */
[----:B------:R-:W-:-:S03]  /*01a0*/  IMAD.MOV.U32 R3, RZ, RZ, 0x3b18f0fe ;  /* 0x3b18f0feff037424 */ /* 0x000fc600078e00ff */
[----:B------:R-:W-:Y:S01]  /*01b0*/  PRMT R5, R5, 0x7710, RZ ;  /* 0x0000771005057816 */ /* 0x000fe200000000ff */
[----:B------:R-:W-:-:S04]  /*01c0*/  FFMA.FTZ R3, R4, R3, 0.01249298732727766037 ;  /* 0x3c4caf6304037423 */ /* 0x000fc80000010003 */
[----:B------:R-:W-:Y:S02]  /*01d0*/  IMAD.IADD R0, R8, 0x1, R5 ;  /* 0x0000000108007824 */ /* 0x000fe400078e0205 */
[----:B------:R-:W-:-:S03]  /*01e0*/  FFMA.FTZ R3, R3, R4, 0.083333469927310943604 ;  /* 0x3daaaabd03037423 */ /* 0x000fc60000010004 */
[----:B------:R-:W-:Y:S01]  /*01f0*/  PRMT R15, R0, 0x8880, RZ ;  /* 0x00008880000f7816 */ /* 0x000fe200000000ff */
[----:B------:R-:W-:Y:S01]  /*0200*/  FFMA R0, R6, -0.4503078162670135498, R7 ;  /* 0xbee68ebf06007823 */ /* 0x000fe20000000007 */
[----:B------:R-:W-:-:S03]  /*0210*/  FMUL.FTZ R3, R3, 0.039508990943431854248 ;  /* 0x3d21d42e03037820 */ /* 0x000fc60000410000 */
[----:B------:R-:W-:Y:S02]  /*0220*/  IMAD.SHL.U32 R15, R15, 0x2, RZ ;  /* 0x000000020f0f7824 */ /* 0x000fe400078e00ff */
[----:B------:R-:W-:Y:S01]  /*0230*/  FADD R4, R0, R0 ;  /* 0x0000000000047221 */ /* 0x000fe20000000000 */
[----:B------:R-:W-:Y:S02]  /*0240*/  FMUL.FTZ R3, R3, 0.19876869022846221924 ;  /* 0x3e4b8a0503037820 */ /* 0x000fe40000410000 */
[----:B------:R-:W-:Y:S02]  /*0250*/  I2FP.F32.S32 R0, R15 ;  /* 0x0000000f00007245 */ /* 0x000fe40000201400 */
[----:B------:R-:W-:Y:S01]  /*0260*/  FFMA R5, R6, 0.4503078162670135498, R3 ;  /* 0x3ee68ebf06057823 */ /* 0x000fe20000000003 */
[----:B------:R-:W-:Y:S02]  /*0270*/  FFMA.FTZ R4, R7, -0.19876869022846221924, R4 ;  /* 0xbe4b8a0507047823 */ /* 0x000fe40000010004 */
[----:B------:R-:W-:Y:S01]  /*0280*/  FMUL R0, R0, 0.5 ;  /* 0x3f00000000007820 */ /* 0x000fe20000400000 */
[----:B------:R-:W-:Y:S01]  /*0290*/  FFMA R6, R6, 0.4503078162670135498, -R5 ;  /* 0x3ee68ebf06067823 */ /* 0x000fe20000000805 */
[----:B------:R-:W-:-:S03]  /*02a0*/  FMUL.FTZ R4, R4, 0.4503078162670135498 ;  /* 0x3ee68ebf04047820 */ /* 0x000fc60000410000 */
[----:B------:R-:W-:Y:S01]  /*02b0*/  FADD R3, R3, R6 ;  /* 0x0000000603037221 */ /* 0x000fe20000000000 */
[----:B------:R-:W0:Y:S03]  /*02c0*/  FRND.FTZ.FLOOR R0, R0 ;  /* 0x0000000000007307 */ /* 0x000e260000215000 */
[----:B------:R-:W-:-:S04]  /*02d0*/  FADD R4, R4, R3 ;  /* 0x0000000304047221 */ /* 0x000fc80000000000 */
[----:B------:R-:W-:-:S04]  /*02e0*/  FADD R6, R5, R4 ;  /* 0x0000000405067221 */ /* 0x000fc80000000000 */
[----:B------:R-:W-:Y:S01]  /*02f0*/  FADD R12, R6, 9.010894775390625 ;  /* 0x41102ca0060c7421 */ /* 0x000fe20000000000 */
[----:B------:R-:W-:Y:S01]  /*0300*/  FADD R5, R5, -R6 ;  /* 0x8000000605057221 */ /* 0x000fe20000000000 */
[----:B0-----:R-:W-:Y:S02]  /*0310*/  FADD R3, R0, R0 ;  /* 0x0000000000037221 */ /* 0x001fe40000000000 */
[----:B------:R-:W-:Y:S01]  /*0320*/  FADD R7, -R12, 9.010894775390625 ;  /* 0x41102ca00c077421 */ /* 0x000fe20000000100 */
[----:B------:R-:W-:Y:S01]  /*0330*/  FADD R5, R4, R5 ;  /* 0x0000000504057221 */ /* 0x000fe20000000000 */
[----:B------:R-:W-:Y:S02]  /*0340*/  FMUL R3, R3, 0.015625 ;  /* 0x3c80000003037820 */ /* 0x000fe40000400000 */
[----:B------:R-:W-:Y:S02]  /*0350*/  FADD R6, R6, R7 ;  /* 0x0000000706067221 */ /* 0x000fe40000000000 */
[----:B------:R-:W-:-:S02]  /*0360*/  FADD.FTZ R19, |R3|, -RZ ;  /* 0x800000ff03137221 */ /* 0x000fc40000010200 */
[----:B------:R-:W-:Y:S01]  /*0370*/  FADD R5, R5, R6 ;  /* 0x0000000605057221 */ /* 0x000fe20000000000 */
[----:B------:R-:W-:Y:S02]  /*0380*/  FMUL R0, R3, 0.0001220703125 ;  /* 0x3900000003007820 */ /* 0x000fe40000400000 */
[----:B------:R-:W-:Y:S01]  /*0390*/  FSETP.GT.AND P0, PT, R19, 9.99999979021476795361e+33, PT ;  /* 0x77f684df1300780b */ /* 0x000fe20003f04000 */
[----:B------:R-:W-:-:S03]  /*03a0*/  FADD R5, R5, 1.8571887267171405256e-05 ;  /* 0x379bcad305057421 */ /* 0x000fc60000000000 */
[----:B------:R-:W-:Y:S01]  /*03b0*/  FSEL R0, R0, R3, P0 ;  /* 0x0000000300007208 */ /* 0x000fe20000000000 */
[----:B------:R-:W-:-:S04]  /*03c0*/  FADD R13, R12, R5 ;  /* 0x000000050c0d7221 */ /* 0x000fc80000000000 */
[----:B------:R-:W-:Y:S01]  /*03d0*/  FADD R12, R12, -R13 ;  /* 0x8000000d0c0c7221 */ /* 0x000fe20000000000 */
[----:B------:R-:W-:-:S03]  /*03e0*/  FMUL.FTZ R4, R13, R0 ;  /* 0x000000000d047220 */ /* 0x000fc60000410000 */
[----:B------:R-:W-:Y:S01]  /*03f0*/  FADD R11, R5, R12 ;  /* 0x0000000c050b7221 */ /* 0x000fe20000000000 */
[----:B------:R-:W-:Y:S01]  /*0400*/  FFMA.FTZ R6, R13, R0, -R4 ;  /* 0x000000000d067223 */ /* 0x000fe20000010804 */
[----:B------:R-:W-:-:S03]  /*0410*/  IMAD.MOV.U32 R12, RZ, RZ, 0x42fc0000 ;  /* 0x42fc0000ff0c7424 */ /* 0x000fc600078e00ff */
[----:B------:R-:W-:-:S04]  /*0420*/  FFMA.FTZ R0, R11, R0, R6 ;  /* 0x000000000b007223 */ /* 0x000fc80000010006 */
[----:B------:R-:W-:-:S04]  /*0430*/  FFMA.FTZ R5, RZ, R13, R0 ;  /* 0x0000000dff057223 */ /* 0x000fc80000010000 */
[----:B------:R-:W-:-:S05]  /*0440*/  FADD.FTZ R7, R4, R5 ;  /* 0x0000000504077221 */ /* 0x000fca0000010000 */
[----:B------:R-:W-:-:S04]  /*0450*/  ISETP.NE.AND P0, PT, R7, 0x42b17218, PT ;  /* 0x42b172180700780c */ /* 0x000fc80003f05270 */
[----:B------:R-:W-:-:S05]  /*0460*/  FSEL R0, R7, 88.72283172607421875, P0 ;  /* 0x42b1721707007808 */ /* 0x000fca0000000000 */
[----:B------:R-:W-:-:S04]  /*0470*/  FMUL.FTZ R6, R0, 1.4426950216293334961 ;  /* 0x3fb8aa3b00067820 */ /* 0x000fc80000410000 */
[----:B------:R0:W1:Y:S02]  /*0480*/  FRND.TRUNC R17, R6 ;  /* 0x0000000600117307 */ /* 0x000064000020d000 */
[----:B0-----:R-:W-:-:S05]  /*0490*/  FADD R6, R19, 10000 ;  /* 0x461c400013067421 */ /* 0x001fca0000000000 */
[----:B------:R-:W-:Y:S01]  /*04a0*/  ISETP.GE.AND P2, PT, R6, 0x7f800000, PT ;  /* 0x7f8000000600780c */ /* 0x000fe20003f46270 */
[----:B-1----:R-:W-:Y:S01]  /*04b0*/  FADD.FTZ R16, |R17|, -RZ ;  /* 0x800000ff11107221 */ /* 0x002fe20000010200 */
[----:B------:R-:W-:-:S04]  /*04c0*/  LOP3.LUT R18, R12, 0x80000000, R17, 0xb8, !PT ;  /* 0x800000000c127812 */ /* 0x000fc800078eb811 */
[----:B------:R-:W-:-:S04]  /*04d0*/  FSETP.GT.AND P0, PT, R16, 126, PT ;  /* 0x42fc00001000780b */ /* 0x000fc80003f04000 */
[----:B------:R-:W-:Y:S02]  /*04e0*/  FSEL R17, R18, R17, P0 ;  /* 0x0000001112117208 */ /* 0x000fe40000000000 */
[----:B------:R-:W-:-:S03]  /*04f0*/  FSETP.NEU.AND P0, PT, R3, RZ, PT ;  /* 0x000000ff0300720b */ /* 0x000fc60003f0d000 */
[----:B------:R-:W-:-:S04]  /*0500*/  FFMA.FTZ R0, R17, -0.69314718246459960938, R0 ;  /* 0xbf31721811007823 */ /* 0x000fc80000010000 */
[C---:B------:R-:W-:Y:S01]  /*0510*/  FFMA.FTZ R0, R17.reuse, 1.9046542121259335545e-09, R0 ;  /* 0x3102e30811007823 */ /* 0x040fe20000010000 */
[----:B------:R-:W-:-:S03]  /*0520*/  FADD R17, R17, 12583039 ;  /* 0x4b40007f11117421 */ /* 0x000fc60000000000 */
[----:B------:R-:W-:Y:S02]  /*0530*/  FMUL R0, R0, 1.4426950216293334961 ;  /* 0x3fb8aa3b00007820 */ /* 0x000fe40000400000 */
[----:B------:R-:W-:-:S04]  /*0540*/  SHF.L.U32 R17, R17, 0x17, RZ ;  /* 0x0000001711117819 */ /* 0x000fc800000006ff */
[----:B------:R-:W0:Y:S02]  /*0550*/  MUFU.EX2 R0, R0 ;  /* 0x0000000000007308 */ /* 0x000e240000000800 */
[----:B0-----:R-:W-:Y:S01]  /*0560*/  FMUL R17, R17, R0 ;  /* 0x0000000011117220 */ /* 0x001fe20000400000 */
[----:B------:R-:W-:-:S04]  /*0570*/  IMAD.MOV.U32 R0, RZ, RZ, 0x7f800000 ;  /* 0x7f800000ff007424 */ /* 0x000fc800078e00ff */
[----:B------:R-:W-:-:S04]  /*0580*/  FSETP.NEU.AND P1, PT, R17, +INF , PT ;  /* 0x7f8000001100780b */ /* 0x000fc80003f2d000 */
[----:B------:R-:W-:-:S09]  /*0590*/  ISETP.NE.OR P3, PT, R7, 0x42b17218, !P1 ;  /* 0x42b172180700780c */ /* 0x000fd20004f65670 */
[----:B------:R-:W-:-:S04]  /*05a0*/  @P1 FADD.FTZ R4, R4, -R7 ;  /* 0x8000000704041221 */ /* 0x000fc80000010000 */
[----:B------:R-:W-:Y:S01]  /*05b0*/  @P1 FADD.FTZ R4, R5, R4 ;  /* 0x0000000405041221 */ /* 0x000fe20000010000 */
[----:B------:R-:W-:-:S03]  /*05c0*/  SGXT R5, R2, 0x1 ;  /* 0x000000010205781a */ /* 0x000fc60000000200 */
[----:B------:R-:W-:Y:S01]  /*05d0*/  @!P3 FADD R4, R4, 7.62939453125e-06 ;  /* 0x370000000404b421 */ /* 0x000fe20000000000 */
[----:B------:R-:W-:-:S03]  /*05e0*/  LEA.HI R5, R5, R10, RZ, 0x9 ;  /* 0x0000000a05057211 */ /* 0x000fc600078f48ff */
[----:B------:R-:W-:Y:S01]  /*05f0*/  @P1 FFMA.FTZ R0, R17, R4, R17 ;  /* 0x0000000411001223 */ /* 0x000fe20000010011 */
[----:B------:R-:W-:Y:S06]  /*0600*/  @!P2 BRA `(.L_x_1) ;  /* 0x000000000018a947 */ /* 0x000fec0003800000 */
[----:B------:R-:W-:-:S13]  /*0610*/  FSETP.NAN.FTZ.AND P1, PT, |R3|, |R3|, PT ;  /* 0x400000030300720b */ /* 0x000fda0003f38200 */
[----:B------:R-:W-:Y:S01]  /*0620*/  @P1 FADD R0, R3, 10000 ;  /* 0x461c400003001421 */ /* 0x000fe20000000000 */
[----:B------:R-:W-:Y:S06]  /*0630*/  @P1 BRA `(.L_x_1) ;  /* 0x00000000000c1947 */ /* 0x000fec0003800000 */
[----:B------:R-:W-:-:S13]  /*0640*/  FSETP.NEU.AND P1, PT, R19, +INF , PT ;  /* 0x7f8000001300780b */ /* 0x000fda0003f2d000 */
[----:B------:R-:W-:-:S04]  /*0650*/  @!P1 FSETP.GEU.AND P2, PT, R3, RZ, PT ;  /* 0x000000ff0300920b */ /* 0x000fc80003f4e000 */
[----:B------:R-:W-:-:S09]  /*0660*/  @!P1 SEL R0, RZ, 0x7f800000, !P2 ;  /* 0x7f800000ff009807 */ /* 0x000fd20005000000 */
.L_x_1:
[----:B------:R-:W-:Y:S05]  /*0670*/  BSYNC B0 ;  /* 0x0000000000007941 */ /* 0x000fea0003800000 */
.L_x_0:
[----:B------:R-:W-:Y:S01]  /*0680*/  FSEL R2, R0, 1, P0 ;  /* 0x3f80000000027808 */ /* 0x000fe20000000000 */
[----:B------:R-:W-:Y:S01]  /*0690*/  ULDC.64 UR4, c[0x0][0x208] ;  /* 0x0000820000047ab9 */ /* 0x000fe20000000a00 */
[----:B------:R-:W-:Y:S01]  /*06a0*/  SHF.R.S32.HI R5, RZ, 0x9, R5 ;  /* 0x00000009ff057819 */ /* 0x000fe20000011405 */
[----:B------:R-:W-:Y:S01]  /*06b0*/  BSSY B0, `(.L_x_2) ;  /* 0x0000052000007945 */ /* 0x000fe20003800000 */
[C---:B------:R-:W-:Y:S02]  /*06c0*/  FSETP.GT.AND P0, PT, |R2|.reuse, 8.50705917302346158658e+37, PT ;  /* 0x7e8000000200780b */ /* 0x040fe40003f04200 */
[----:B------:R-:W-:Y:S02]  /*06d0*/  FSETP.GEU.AND P1, PT, |R2|, 1.175494350822287508e-38, PT ;  /* 0x008000000200780b */ /* 0x000fe40003f2e200 */
[----:B------:R-:W-:-:S04]  /*06e0*/  LEA.HI R0, R5, R5, RZ, 0x2 ;  /* 0x0000000505007211 */ /* 0x000fc800078f10ff */
[----:B------:R-:W-:-:S04]  /*06f0*/  LOP3.LUT R0, R0, 0xfffffffc, RZ, 0xc0, !PT ;  /* 0xfffffffc00007812 */ /* 0x000fc800078ec0ff */
[----:B------:R-:W-:Y:S01]  /*0700*/  IADD3 R0, R5, 0x1, -R0 ;  /* 0x0000000105007810 */ /* 0x000fe20007ffe800 */
[----:B------:R-:W-:-:S03]  /*0710*/  @P0 FMUL R2, R2, 0.25 ;  /* 0x3e80000002020820 */ /* 0x000fc60000400000 */
[----:B------:R-:W-:Y:S01]  /*0720*/  I2FP.F32.S32 R17, R0 ;  /* 0x0000000000117245 */ /* 0x000fe20000201400 */
[----:B------:R-:W-:-:S04]  /*0730*/  @!P1 FMUL R2, R2, 16777216 ;  /* 0x4b80000002029820 */ /* 0x000fc80000400000 */
[----:B------:R-:W0:Y:S01]  /*0740*/  MUFU.RCP R18, R2 ;  /* 0x0000000200127308 */ /* 0x000e220000001000 */
[----:B------:R-:W-:-:S05]  /*0750*/  FMUL R16, R17, 0.25 ;  /* 0x3e80000011107820 */ /* 0x000fca0000400000 */
[----:B------:R-:W-:-:S05]  /*0760*/  FSEL R3, R16, R17, P0 ;  /* 0x0000001110037208 */ /* 0x000fca0000000000 */
[----:B------:R-:W-:-:S04]  /*0770*/  @!P1 FMUL R3, R3, 16777216 ;  /* 0x4b80000003039820 */ /* 0x000fc80000400000 */
[----:B0-----:R-:W-:-:S04]  /*0780*/  FMUL R18, R18, R3 ;  /* 0x0000000312127220 */ /* 0x001fc80000400000 */
[C---:B------:R-:W-:Y:S01]  /*0790*/  FMUL R4, R18.reuse, 0.63661974668502807617 ;  /* 0x3f22f98312047820 */ /* 0x040fe20000400000 */
[----:B------:R-:W-:-:S05]  /*07a0*/  FADD.FTZ R5, |R18|, -RZ ;  /* 0x800000ff12057221 */ /* 0x000fca0000010200 */
[----:B------:R-:W0:Y:S01]  /*07b0*/  F2I.FTZ.NTZ R4, R4 ;  /* 0x0000000400047305 */ /* 0x000e220000213100 */
[----:B------:R-:W-:Y:S02]  /*07c0*/  FSETP.GE.AND P0, PT, R5, 105615, PT ;  /* 0x47ce47800500780b */ /* 0x000fe40003f06000 */
[----:B0-----:R-:W-:-:S05]  /*07d0*/  I2FP.F32.S32 R3, R4 ;  /* 0x0000000400037245 */ /* 0x001fca0000201400 */
[----:B------:R-:W-:-:S04]  /*07e0*/  FFMA.FTZ R0, R3, -1.5707962512969970703, R18 ;  /* 0xbfc90fda03007823 */ /* 0x000fc80000010012 */
[----:B------:R-:W-:-:S04]  /*07f0*/  FFMA.FTZ R0, R3, -7.5497894158615963534e-08, R0 ;  /* 0xb3a2216803007823 */ /* 0x000fc80000010000 */
[----:B------:R-:W-:Y:S01]  /*0800*/  FFMA.FTZ R2, R3, -5.3903029534742383927e-15, R0 ;  /* 0xa7c234c503027823 */ /* 0x000fe20000010000 */
[----:B------:R-:W-:Y:S06]  /*0810*/  @!P0 BRA `(.L_x_3) ;  /* 0x0000000000ec8947 */ /* 0x000fec0003800000 */
[----:B------:R-:W-:-:S13]  /*0820*/  FSETP.NEU.AND P0, PT, R5, +INF , PT ;  /* 0x7f8000000500780b */ /* 0x000fda0003f0d000 */
[----:B------:R-:W-:Y:S01]  /*0830*/  @!P0 FMUL.FTZ R2, RZ, R18 ;  /* 0x00000012ff028220 */ /* 0x000fe20000410000 */
[----:B------:R-:W-:Y:S01]  /*0840*/  @!P0 IMAD.MOV.U32 R4, RZ, RZ, RZ ;  /* 0x000000ffff048224 */ /* 0x000fe200078e00ff */
[----:B------:R-:W-:Y:S06]  /*0850*/  @!P0 BRA `(.L_x_3) ;  /* 0x0000000000dc8947 */ /* 0x000fec0003800000 */
[----:B------:R-:W-:Y:S01]  /*0860*/  SHF.R.U32.HI R22, RZ, 0x17, R18 ;  /* 0x00000017ff167819 */ /* 0x000fe20000011612 */
[----:B------:R-:W-:Y:S01]  /*0870*/  IMAD.SHL.U32 R3, R18, 0x100, RZ ;  /* 0x0000010012037824 */ /* 0x000fe200078e00ff */
[----:B------:R-:W-:Y:S01]  /*0880*/  MOV R2, RZ ;  /* 0x000000ff00027202 */ /* 0x000fe20000000f00 */
[----:B------:R-:W-:Y:S01]  /*0890*/  IMAD.MOV.U32 R5, RZ, RZ, RZ ;  /* 0x000000ffff057224 */ /* 0x000fe200078e00ff */
[----:B------:R-:W-:Y:S01]  /*08a0*/  LOP3.LUT R0, R22, 0xe0, RZ, 0xc0, !PT ;  /* 0x000000e016007812 */ /* 0x000fe200078ec0ff */
[----:B------:R-:W-:Y:S01]  /*08b0*/  IMAD.MOV.U32 R19, RZ, RZ, RZ ;  /* 0x000000ffff137224 */ /* 0x000fe200078e00ff */
[----:B------:R-:W-:Y:S01]  /*08c0*/  LOP3.LUT R23, R3, 0x80000000, RZ, 0xfc, !PT ;  /* 0x8000000003177812 */ /* 0x000fe200078efcff */
[----:B------:R-:W-:Y:S02]  /*08d0*/  ULDC.64 UR6, c[0x4][0x8] ;  /* 0x0100020000067ab9 */ /* 0x000fe40000000a00 */
[----:B------:R-:W-:Y:S01]  /*08e0*/  VIADD R4, R0, 0xffffff80 ;  /* 0xffffff8000047836 */ /* 0x000fe20000000000 */
[----:B------:R-:W-:-:S04]  /*08f0*/  MOV R0, R1 ;  /* 0x0000000100007202 */ /* 0x000fc80000000f00 */
[----:B------:R-:W-:-:S07]  /*0900*/  SHF.R.U32.HI R4, RZ, 0x5, R4 ;  /* 0x00000005ff047819 */ /* 0x000fce0000011604 */
.L_x_4:
[----:B------:R-:W-:-:S04]  /*0910*/  IADD3 R6, P0, R5, UR6, RZ ;  /* 0x0000000605067c10 */ /* 0x000fc8000ff1e0ff */
[----:B------:R-:W-:-:S06]  /*0920*/  IADD3.X R7, R19, UR7, RZ, P0, !PT ;  /* 0x0000000713077c10 */ /* 0x000fcc00087fe4ff */
[----:B------:R-:W2:Y:S01]  /*0930*/  LDG.E.CONSTANT R7, desc[UR4][R6.64] ;  /* 0x0000000406077981 */ /* 0x000ea2000c1e9900 */
[----:B------:R-:W-:Y:S01]  /*0940*/  IADD3 R5, P1, R5, 0x4, RZ ;  /* 0x0000000405057810 */ /* 0x000fe20007f3e0ff */
[----:B------:R-:W-:-:S03]  /*0950*/  IMAD.MOV.U32 R3, RZ, RZ, RZ ;  /* 0x000000ffff037224 */ /* 0x000fc600078e00ff */
[----:B------:R-:W-:Y:S01]  /*0960*/  ISETP.NE.U32.AND P0, PT, R5, 0x18, PT ;  /* 0x000000180500780c */ /* 0x000fe20003f05070 */
[----:B------:R-:W-:-:S05]  /*0970*/  IMAD.X R19, RZ, RZ, R19, P1 ;  /* 0x000000ffff137224 */ /* 0x000fca00008e0613 */
[----:B------:R-:W-:Y:S01]  /*0980*/  ISETP.NE.AND.EX P0, PT, R19, RZ, PT, P0 ;  /* 0x000000ff1300720c */ /* 0x000fe20003f05300 */
[----:B--2---:R-:W-:-:S04]  /*0990*/  IMAD.WIDE.U32 R20, R23, R7, R2 ;  /* 0x0000000717147225 */ /* 0x004fc800078e0002 */
[----:B------:R-:W-:Y:S01]  /*09a0*/  IMAD.MOV.U32 R2, RZ, RZ, R21 ;  /* 0x000000ffff027224 */ /* 0x000fe200078e0015 */
[----:B------:R0:W-:Y:S02]  /*09b0*/  STL [R0], R20 ;  /* 0x0000001400007387 */ /* 0x0001e40000100800 */
[----:B0-----:R-:W-:-:S05]  /*09c0*/  IADD3 R0, R0, 0x4, RZ ;  /* 0x0000000400007810 */ /* 0x001fca0007ffe0ff */
[----:B------:R-:W-:Y:S05]  /*09d0*/  @P0 BRA `(.L_x_4) ;  /* 0xfffffffc00cc0947 */ /* 0x000fea000383ffff */
[----:B------:R-:W-:Y:S01]  /*09e0*/  LOP3.LUT P0, R6, R22, 0x1f, RZ, 0xc0, !PT ;  /* 0x0000001f16067812 */ /* 0x000fe2000780c0ff */
[----:B------:R-:W-:Y:S01]  /*09f0*/  IMAD R19, R4, -0x4, R1 ;  /* 0xfffffffc04137824 */ /* 0x000fe200078e0201 */
[----:B------:R0:W-:Y:S04]  /*0a00*/  STL [R1+0x18], R2 ;  /* 0x0000180201007387 */ /* 0x0001e80000100800 */
[----:B------:R-:W2:Y:S04]  /*0a10*/  LDL R0, [R19+0x18] ;  /* 0x0000180013007983 */ /* 0x000ea80000100800 */
[----:B------:R-:W3:Y:S04]  /*0a20*/  LDL R3, [R19+0x14] ;  /* 0x0000140013037983 */ /* 0x000ee80000100800 */
[----:B------:R-:W4:Y:S01]  /*0a30*/  @P0 LDL R7, [R19+0x10] ;  /* 0x0000100013070983 */ /* 0x000f220000100800 */
[----:B------:R-:W-:Y:S01]  /*0a40*/  @P0 IADD3 R4, -R6, 0x20, RZ ;  /* 0x0000002006040810 */ /* 0x000fe20007ffe1ff */
[----:B------:R-:W-:Y:S01]  /*0a50*/  UMOV UR6, 0x54442d19 ;  /* 0x54442d1900067882 */ /* 0x000fe20000000000 */
[----:B------:R-:W-:Y:S01]  /*0a60*/  UMOV UR7, 0x3bf921fb ;  /* 0x3bf921fb00077882 */ /* 0x000fe20000000000 */
[----:B--2---:R-:W-:-:S02]  /*0a70*/  @P0 SHF.L.U32 R5, R0, R6, RZ ;  /* 0x0000000600050219 */ /* 0x004fc400000006ff */
[----:B---3--:R-:W-:Y:S02]  /*0a80*/  @P0 SHF.L.U32 R6, R3, R6, RZ ;  /* 0x0000000603060219 */ /* 0x008fe400000006ff */
[-C--:B----4-:R-:W-:Y:S02]  /*0a90*/  @P0 SHF.R.U32.HI R7, RZ, R4.reuse, R7 ;  /* 0x00000004ff070219 */ /* 0x090fe40000011607 */
[----:B------:R-:W-:-:S03]  /*0aa0*/  @P0 SHF.R.U32.HI R4, RZ, R4, R3 ;  /* 0x00000004ff040219 */ /* 0x000fc60000011603 */
[----:B------:R-:W-:Y:S02]  /*0ab0*/  @P0 IMAD.IADD R3, R6, 0x1, R7 ;  /* 0x0000000106030824 */ /* 0x000fe400078e0207 */
[----:B------:R-:W-:-:S05]  /*0ac0*/  @P0 IMAD.IADD R0, R5, 0x1, R4 ;  /* 0x0000000105000824 */ /* 0x000fca00078e0204 */
[C---:B------:R-:W-:Y:S01]  /*0ad0*/  SHF.L.W.U32.HI R5, R3.reuse, 0x2, R0 ;  /* 0x0000000203057819 */ /* 0x040fe20000010e00 */
[----:B------:R-:W-:-:S03]  /*0ae0*/  IMAD.SHL.U32 R3, R3, 0x4, RZ ;  /* 0x0000000403037824 */ /* 0x000fc600078e00ff */
[----:B------:R-:W-:-:S04]  /*0af0*/  SHF.R.S32.HI R4, RZ, 0x1f, R5 ;  /* 0x0000001fff047819 */ /* 0x000fc80000011405 */
[C---:B0-----:R-:W-:Y:S02]  /*0b00*/  LOP3.LUT R2, R4.reuse, R3, RZ, 0x3c, !PT ;  /* 0x0000000304027212 */ /* 0x041fe400078e3cff */
[----:B------:R-:W-:-:S06]  /*0b10*/  LOP3.LUT R3, R4, R5, RZ, 0x3c, !PT ;  /* 0x0000000504037212 */ /* 0x000fcc00078e3cff */
[----:B------:R-:W0:Y:S01]  /*0b20*/  I2F.F64.S64 R2, R2 ;  /* 0x0000000200027312 */ /* 0x000e220000301c00 */
[----:B------:R-:W-:Y:S02]  /*0b30*/  ISETP.GE.AND P0, PT, R18, RZ, PT ;  /* 0x000000ff1200720c */ /* 0x000fe40003f06270 */
[----:B------:R-:W-:Y:S01]  /*0b40*/  SHF.R.U32.HI R0, RZ, 0x1e, R0 ;  /* 0x0000001eff007819 */ /* 0x000fe20000011600 */
[----:B0-----:R-:W-:-:S03]  /*0b50*/  DMUL R6, R2, UR6 ;  /* 0x0000000602067c28 */ /* 0x001fc60008000000 */
[C---:B------:R-:W-:Y:S02]  /*0b60*/  LEA.HI R4, R5.reuse, R0, RZ, 0x1 ;  /* 0x0000000005047211 */ /* 0x040fe400078f08ff */
[----:B------:R-:W-:-:S05]  /*0b70*/  LOP3.LUT R18, R5, R18, RZ, 0x3c, !PT ;  /* 0x0000001205127212 */ /* 0x000fca00078e3cff */
[----:B------:R-:W0:Y:S01]  /*0b80*/  F2F.F32.F64 R6, R6 ;  /* 0x0000000600067310 */ /* 0x000e220000301000 */
[----:B------:R-:W-:Y:S02]  /*0b90*/  IADD3 R0, -R4, RZ, RZ ;  /* 0x000000ff04007210 */ /* 0x000fe40007ffe1ff */
[----:B------:R-:W-:-:S03]  /*0ba0*/  ISETP.GE.AND P1, PT, R18, RZ, PT ;  /* 0x000000ff1200720c */ /* 0x000fc60003f26270 */
[----:B------:R-:W-:Y:S01]  /*0bb0*/  @!P0 IMAD.MOV.U32 R4, RZ, RZ, R0 ;  /* 0x000000ffff048224 */ /* 0x000fe200078e0000 */
[----:B0-----:R-:W-:-:S09]  /*0bc0*/  FSEL R2, -R6, R6, !P1 ;  /* 0x0000000606027208 */ /* 0x001fd20004800100 */
.L_x_3:
[----:B------:R-:W-:Y:S05]  /*0bd0*/  BSYNC B0 ;  /* 0x0000000000007941 */ /* 0x000fea0003800000 */
.L_x_2:
[----:B------:R-:W-:Y:S01]  /*0be0*/  VIADD R15, R15, 0x1 ;  /* 0x000000010f0f7836 */ /* 0x000fe20000000000 */
[----:B------:R-:W-:Y:S04]  /*0bf0*/  BSSY B0, `(.L_x_5) ;  /* 0x000002f000007945 */ /* 0x000fe80003800000 */
[----:B------:R-:W-:-:S05]  /*0c00*/  I2FP.F32.S32 R15, R15 ;  /* 0x0000000f000f7245 */ /* 0x000fca0000201400 */
[----:B------:R-:W-:-:S06]  /*0c10*/  FMUL R15, R15, 0.5 ;  /* 0x3f0000000f0f7820 */ /* 0x000fcc0000400000 */
[----:B------:R-:W0:Y:S02]  /*0c20*/  FRND.FTZ.FLOOR R15, R15 ;  /* 0x0000000f000f7307 */ /* 0x000e240000215000 */
[----:B0-----:R-:W-:-:S04]  /*0c30*/  FADD R3, R15, R15 ;  /* 0x0000000f0f037221 */ /* 0x001fc80000000000 */
[----:B------:R-:W-:-:S04]  /*0c40*/  FMUL R3, R3, 0.015625 ;  /* 0x3c80000003037820 */ /* 0x000fc80000400000 */
[C---:B------:R-:W-:Y:S01]  /*0c50*/  FADD.FTZ R5, |R3|.reuse, -RZ ;  /* 0x800000ff03057221 */ /* 0x040fe20000010200 */
[----:B------:R-:W-:-:S04]  /*0c60*/  FMUL R0, R3, 0.0001220703125 ;  /* 0x3900000003007820 */ /* 0x000fc80000400000 */
[----:B------:R-:W-:-:S04]  /*0c70*/  FSETP.GT.AND P0, PT, R5, 9.99999979021476795361e+33, PT ;  /* 0x77f684df0500780b */ /* 0x000fc80003f04000 */
[----:B------:R-:W-:-:S05]  /*0c80*/  FSEL R0, R0, R3, P0 ;  /* 0x0000000300007208 */ /* 0x000fca0000000000 */
[----:B------:R-:W-:-:S04]  /*0c90*/  FMUL.FTZ R6, R13, R0 ;  /* 0x000000000d067220 */ /* 0x000fc80000410000 */
[----:B------:R-:W-:-:S04]  /*0ca0*/  FFMA.FTZ R18, R13, R0, -R6 ;  /* 0x000000000d127223 */ /* 0x000fc80000010806 */
        /* <DEDUP_REMOVED lines=17> */
[----:B------:R-:W-:Y:S01]  /*0dc0*/  FMUL R0, R0, 1.4426950216293334961 ;  /* 0x3fb8aa3b00007820 */ /* 0x000fe20000400000 */
[----:B------:R-:W-:-:S05]  /*0dd0*/  IMAD.SHL.U32 R19, R19, 0x800000, RZ ;  /* 0x0080000013137824 */ /* 0x000fca00078e00ff */
[----:B------:R-:W0:Y:S02]  /*0de0*/  MUFU.EX2 R0, R0 ;  /* 0x0000000000007308 */ /* 0x000e240000000800 */
[----:B0-----:R-:W-:Y:S01]  /*0df0*/  FMUL R19, R19, R0 ;  /* 0x0000000013137220 */ /* 0x001fe20000400000 */
[----:B------:R-:W-:-:S04]  /*0e00*/  MOV R0, 0x7f800000 ;  /* 0x7f80000000007802 */ /* 0x000fc80000000f00 */
[----:B------:R-:W-:-:S04]  /*0e10*/  FSETP.NEU.AND P1, PT, R19, +INF , PT ;  /* 0x7f8000001300780b */ /* 0x000fc80003f2d000 */
[----:B------:R-:W-:-:S09]  /*0e20*/  ISETP.NE.OR P3, PT, R15, 0x42b17218, !P1 ;  /* 0x42b172180f00780c */ /* 0x000fd20004f65670 */
[----:B------:R-:W-:-:S04]  /*0e30*/  @P1 FADD.FTZ R6, R6, -R15 ;  /* 0x8000000f06061221 */ /* 0x000fc80000010000 */
[----:B------:R-:W-:-:S04]  /*0e40*/  @P1 FADD.FTZ R6, R7, R6 ;  /* 0x0000000607061221 */ /* 0x000fc80000010000 */
[----:B------:R-:W-:-:S04]  /*0e50*/  @!P3 FADD R6, R6, 7.62939453125e-06 ;  /* 0x370000000606b421 */ /* 0x000fc80000000000 */
        /* <DEDUP_REMOVED lines=8> */
.L_x_6:
[----:B------:R-:W-:Y:S05]  /*0ee0*/  BSYNC B0 ;  /* 0x0000000000007941 */ /* 0x000fea0003800000 */
.L_x_5:
[----:B------:R-:W-:Y:S01]  /*0ef0*/  FSEL R6, R0, 1, P0 ;  /* 0x3f80000000067808 */ /* 0x000fe20000000000 */
[----:B------:R-:W-:Y:S01]  /*0f00*/  IMAD.MOV.U32 R5, RZ, RZ, 0x3c0885e4 ;  /* 0x3c0885e4ff057424 */ /* 0x000fe200078e00ff */
[----:B------:R-:W-:Y:S01]  /*0f10*/  LOP3.LUT R0, R4, 0x1, RZ, 0xc0, !PT ;  /* 0x0000000104007812 */ /* 0x000fe200078ec0ff */
[----:B------:R-:W-:Y:S01]  /*0f20*/  BSSY B0, `(.L_x_7) ;  /* 0x000005e000007945 */ /* 0x000fe20003800000 */
[C---:B------:R-:W-:Y:S02]  /*0f30*/  FSETP.GT.AND P0, PT, |R6|.reuse, 8.50705917302346158658e+37, PT ;  /* 0x7e8000000600780b */ /* 0x040fe40003f04200 */
[----:B------:R-:W-:Y:S02]  /*0f40*/  FSETP.GEU.AND P1, PT, |R6|, 1.175494350822287508e-38, PT ;  /* 0x008000000600780b */ /* 0x000fe40003f2e200 */
[----:B------:R-:W-:Y:S01]  /*0f50*/  FSEL R16, R16, R17, P0 ;  /* 0x0000001110107208 */ /* 0x000fe20000000000 */
[----:B------:R-:W-:-:S08]  /*0f60*/  FMUL.FTZ R17, R2, R2 ;  /* 0x0000000202117220 */ /* 0x000fd00000410000 */
[----:B------:R-:W-:Y:S01]  /*0f70*/  @P0 FMUL R6, R6, 0.25 ;  /* 0x3e80000006060820 */ /* 0x000fe20000400000 */
[----:B------:R-:W-:Y:S01]  /*0f80*/  ISETP.NE.U32.AND P0, PT, R0, 0x1, PT ;  /* 0x000000010000780c */ /* 0x000fe20003f05070 */
[----:B------:R-:W-:Y:S01]  /*0f90*/  @!P1 FMUL R16, R16, 16777216 ;  /* 0x4b80000010109820 */ /* 0x000fe20000400000 */
[----:B------:R-:W-:Y:S02]  /*0fa0*/  IMAD.MOV.U32 R0, RZ, RZ, -0x46b2bead ;  /* 0xb94d4153ff007424 */ /* 0x000fe400078e00ff */
[----:B------:R-:W-:Y:S01]  /*0fb0*/  @!P1 FMUL R6, R6, 16777216 ;  /* 0x4b80000006069820 */ /* 0x000fe20000400000 */
[----:B------:R-:W-:-:S03]  /*0fc0*/  LOP3.LUT P1, RZ, R4, 0x2, RZ, 0xc0, !PT ;  /* 0x0000000204ff7812 */ /* 0x000fc6000782c0ff */
[----:B------:R0:W1:Y:S05]  /*0fd0*/  MUFU.RCP R15, R6 ;  /* 0x00000006000f7308 */ /* 0x00006a0000001000 */
[----:B------:R-:W-:Y:S01]  /*0fe0*/  @!P0 IMAD.MOV.U32 R7, RZ, RZ, 0x37cbac00 ;  /* 0x37cbac00ff078424 */ /* 0x000fe200078e00ff */
[----:B------:R-:W-:Y:S01]  /*0ff0*/  @!P0 MOV R5, 0x3d2aaabb ;  /* 0x3d2aaabb00058802 */ /* 0x000fe20000000f00 */
[----:B0-----:R-:W-:Y:S02]  /*1000*/  IMAD.MOV.U32 R6, RZ, RZ, -0x41d55558 ;  /* 0xbe2aaaa8ff067424 */ /* 0x001fe400078e00ff */
[----:B------:R-:W-:Y:S01]  /*1010*/  @!P0 FFMA.FTZ R0, R17, R7, -0.0013887860113754868507 ;  /* 0xbab607ed11008423 */ /* 0x000fe20000010007 */
[----:B------:R-:W-:-:S03]  /*1020*/  @!P0 IMAD.MOV.U32 R6, RZ, RZ, -0x41000001 ;  /* 0xbeffffffff068424 */ /* 0x000fc600078e00ff */
[----:B------:R-:W-:Y:S01]  /*1030*/  FFMA.FTZ R5, R17, R0, R5 ;  /* 0x0000000011057223 */ /* 0x000fe20000010005 */
[----:B-1----:R-:W-:Y:S01]  /*1040*/  FMUL R15, R15, R16 ;  /* 0x000000100f0f7220 */ /* 0x002fe20000400000 */
[----:B------:R-:W-:Y:S02]  /*1050*/  FSEL R0, R2, 1, P0 ;  /* 0x3f80000002007808 */ /* 0x000fe40000000000 */
[----:B------:R-:W-:Y:S01]  /*1060*/  FFMA.FTZ R5, R17, R5, R6 ;  /* 0x0000000511057223 */ /* 0x000fe20000010006 */
[C---:B------:R-:W-:Y:S01]  /*1070*/  FMUL R3, R15.reuse, 0.63661974668502807617 ;  /* 0x3f22f9830f037820 */ /* 0x040fe20000400000 */
[----:B------:R-:W-:Y:S01]  /*1080*/  FADD.FTZ R2, |R15|, -RZ ;  /* 0x800000ff0f027221 */ /* 0x000fe20000010200 */
[----:B------:R-:W-:Y:S01]  /*1090*/  FFMA.FTZ R17, R17, R0, RZ ;  /* 0x0000000011117223 */ /* 0x000fe200000100ff */
[----:B------:R-:W-:-:S03]  /*10a0*/  SHF.R.S32.HI R16, RZ, 0x7, R14 ;  /* 0x00000007ff107819 */ /* 0x000fc6000001140e */
[----:B------:R-:W0:Y:S01]  /*10b0*/  F2I.FTZ.NTZ R3, R3 ;  /* 0x0000000300037305 */ /* 0x000e220000213100 */
[----:B------:R-:W-:Y:S01]  /*10c0*/  FSETP.GE.AND P0, PT, R2, 105615, PT ;  /* 0x47ce47800200780b */ /* 0x000fe20003f06000 */
[----:B------:R-:W-:-:S04]  /*10d0*/  FFMA.FTZ R0, R17, R5, R0 ;  /* 0x0000000511007223 */ /* 0x000fc80000010000 */
[----:B------:R-:W-:Y:S01]  /*10e0*/  @P1 FFMA.FTZ R0, R0, -1, RZ ;  /* 0xbf80000000001823 */ /* 0x000fe200000100ff */
        /* <DEDUP_REMOVED lines=10> */
[----:B------:R-:W-:Y:S01]  /*1190*/  HFMA2.MMA R17, -RZ, RZ, 0, 0 ;  /* 0x00000000ff117435 */ /* 0x000fe200000001ff */
[----:B------:R-:W-:Y:S01]  /*11a0*/  SHF.L.U32 R5, R15, 0x8, RZ ;  /* 0x000000080f057819 */ /* 0x000fe200000006ff */
[----:B------:R-:W-:Y:S01]  /*11b0*/  IMAD.MOV.U32 R2, RZ, RZ, RZ ;  /* 0x000000ffff027224 */ /* 0x000fe200078e00ff */
[----:B------:R-:W-:Y:S01]  /*11c0*/  LOP3.LUT R3, R20, 0xe0, RZ, 0xc0, !PT ;  /* 0x000000e014037812 */ /* 0x000fe200078ec0ff */
[----:B------:R-:W-:Y:S01]  /*11d0*/  IMAD.MOV.U32 R14, RZ, RZ, RZ ;  /* 0x000000ffff0e7224 */ /* 0x000fe200078e00ff */
[----:B------:R-:W-:Y:S01]  /*11e0*/  LOP3.LUT R5, R5, 0x80000000, RZ, 0xfc, !PT ;  /* 0x8000000005057812 */ /* 0x000fe200078efcff */
[----:B------:R-:W-:Y:S02]  /*11f0*/  ULDC.64 UR6, c[0x4][0x8] ;  /* 0x0100020000067ab9 */ /* 0x000fe40000000a00 */
[----:B------:R-:W-:Y:S02]  /*1200*/  VIADD R4, R3, 0xffffff80 ;  /* 0xffffff8003047836 */ /* 0x000fe40000000000 */
[----:B------:R-:W-:-:S03]  /*1210*/  IMAD.MOV.U32 R3, RZ, RZ, R1 ;  /* 0x000000ffff037224 */ /* 0x000fc600078e0001 */
[----:B------:R-:W-:-:S07]  /*1220*/  SHF.R.U32.HI R4, RZ, 0x5, R4 ;  /* 0x00000005ff047819 */ /* 0x000fce0000011604 */
.L_x_9:
[----:B------:R-:W-:-:S04]  /*1230*/  IADD3 R6, P0, R14, UR6, RZ ;  /* 0x000000060e067c10 */ /* 0x000fc8000ff1e0ff */
[----:B------:R-:W-:-:S05]  /*1240*/  IADD3.X R7, R17, UR7, RZ, P0, !PT ;  /* 0x0000000711077c10 */ /* 0x000fca00087fe4ff */
[----:B------:R0:W2:Y:S01]  /*1250*/  LDG.E.CONSTANT R19, desc[UR4][R6.64] ;  /* 0x0000000406137981 */ /* 0x0000a2000c1e9900 */
[----:B------:R-:W-:-:S04]  /*1260*/  IADD3 R14, P1, R14, 0x4, RZ ;  /* 0x000000040e0e7810 */ /* 0x000fc80007f3e0ff */
[----:B------:R-:W-:Y:S02]  /*1270*/  ISETP.NE.U32.AND P0, PT, R14, 0x18, PT ;  /* 0x000000180e00780c */ /* 0x000fe40003f05070 */
[----:B------:R-:W-:Y:S01]  /*1280*/  IADD3.X R17, RZ, R17, RZ, P1, !PT ;  /* 0x00000011ff117210 */ /* 0x000fe20000ffe4ff */
[----:B0-----:R-:W-:-:S03]  /*1290*/  IMAD.MOV.U32 R6, RZ, RZ, R2 ;  /* 0x000000ffff067224 */ /* 0x001fc600078e0002 */
[----:B------:R-:W-:Y:S01]  /*12a0*/  ISETP.NE.AND.EX P0, PT, R17, RZ, PT, P0 ;  /* 0x000000ff1100720c */ /* 0x000fe20003f05300 */
[----:B------:R-:W-:Y:S02]  /*12b0*/  IMAD.MOV.U32 R7, RZ, RZ, RZ ;  /* 0x000000ffff077224 */ /* 0x000fe400078e00ff */
[----:B--2---:R-:W-:-:S04]  /*12c0*/  IMAD.WIDE.U32 R18, R5, R19, R6 ;  /* 0x0000001305127225 */ /* 0x004fc800078e0006 */
[----:B------:R-:W-:Y:S01]  /*12d0*/  IMAD.MOV.U32 R2, RZ, RZ, R19 ;  /* 0x000000ffff027224 */ /* 0x000fe200078e0013 */
[----:B------:R0:W-:Y:S02]  /*12e0*/  STL [R3], R18 ;  /* 0x0000001203007387 */ /* 0x0001e40000100800 */
[----:B0-----:R-:W-:-:S03]  /*12f0*/  VIADD R3, R3, 0x4 ;  /* 0x0000000403037836 */ /* 0x001fc60000000000 */
        /* <DEDUP_REMOVED lines=13> */
[----:B------:R-:W-:Y:S02]  /*13d0*/  @P0 SHF.R.U32.HI R5, RZ, R5, R4 ;  /* 0x00000005ff050219 */ /* 0x000fe40000011604 */
[----:B------:R-:W-:-:S03]  /*13e0*/  @P0 IADD3 R4, R7, R14, RZ ;  /* 0x0000000e07040210 */ /* 0x000fc60007ffe0ff */
[----:B------:R-:W-:-:S05]  /*13f0*/  @P0 IMAD.IADD R3, R6, 0x1, R5 ;  /* 0x0000000106030824 */ /* 0x000fca00078e0205 */
[C---:B0-----:R-:W-:Y:S01]  /*1400*/  SHF.L.W.U32.HI R2, R4.reuse, 0x2, R3 ;  /* 0x0000000204027819 */ /* 0x041fe20000010e03 */
[----:B------:R-:W-:-:S03]  /*1410*/  IMAD.SHL.U32 R4, R4, 0x4, RZ ;  /* 0x0000000404047824 */ /* 0x000fc600078e00ff */
[----:B------:R-:W-:-:S04]  /*1420*/  SHF.R.S32.HI R5, RZ, 0x1f, R2 ;  /* 0x0000001fff057819 */ /* 0x000fc80000011402 */
[C---:B------:R-:W-:Y:S02]  /*1430*/  LOP3.LUT R4, R5.reuse, R4, RZ, 0x3c, !PT ;  /* 0x0000000405047212 */ /* 0x040fe400078e3cff */
        /* <DEDUP_REMOVED lines=8> */
[----:B------:R-:W-:Y:S01]  /*14c0*/  ISETP.GE.AND P1, PT, R15, RZ, PT ;  /* 0x000000ff0f00720c */ /* 0x000fe20003f26270 */
[----:B------:R-:W-:-:S04]  /*14d0*/  IMAD.MOV R2, RZ, RZ, -R3 ;  /* 0x000000ffff027224 */ /* 0x000fc800078e0a03 */
[----:B------:R-:W-:Y:S01]  /*14e0*/  @!P0 IMAD.MOV.U32 R3, RZ, RZ, R2 ;  /* 0x000000ffff038224 */ /* 0x000fe200078e0002 */
[----:B0-----:R-:W-:-:S07]  /*14f0*/  FSEL R4, -R6, R6, !P1 ;  /* 0x0000000606047208 */ /* 0x001fce0004800100 */
.L_x_8:
[----:B------:R-:W-:Y:S05]  /*1500*/  BSYNC B0 ;  /* 0x0000000000007941 */ /* 0x000fea0003800000 */
.L_x_7:
[----:B------:R-:W-:Y:S01]  /*1510*/  IADD3 R14, R9, -0x40, RZ ;  /* 0xffffffc0090e7810 */ /* 0x000fe20007ffe0ff */
[----:B------:R-:W-:Y:S03]  /*1520*/  BSSY B0, `(.L_x_10) ;  /* 0x0000036000007945 */ /* 0x000fe60003800000 */
[----:B------:R-:W-:-:S04]  /*1530*/  LEA.HI R2, R14, R14, RZ, 0x1 ;  /* 0x0000000e0e027211 */ /* 0x000fc800078f08ff */
[--C-:B------:R-:W-:Y:S02]  /*1540*/  SHF.R.S32.HI R5, RZ, 0x1, R2.reuse ;  /* 0x00000001ff057819 */ /* 0x100fe40000011402 */
[----:B------:R-:W-:-:S04]  /*1550*/  SHF.R.S32.HI R2, RZ, 0x1f, R2 ;  /* 0x0000001fff027819 */ /* 0x000fc80000011402 */
[----:B------:R-:W-:-:S04]  /*1560*/  LEA.HI R2, R2, R5, RZ, 0x5 ;  /* 0x0000000502027211 */ /* 0x000fc800078f28ff */
[----:B------:R-:W-:-:S05]  /*1570*/  LOP3.LUT R2, R2, 0x7fffffe0, RZ, 0xc0, !PT ;  /* 0x7fffffe002027812 */ /* 0x000fca00078ec0ff */
[----:B------:R-:W-:-:S04]  /*1580*/  IMAD.IADD R2, R5, 0x1, -R2 ;  /* 0x0000000105027824 */ /* 0x000fc800078e0a02 */
[----:B------:R-:W-:-:S05]  /*1590*/  IMAD.SHL.U32 R15, R2, 0x2, RZ ;  /* 0x00000002020f7824 */ /* 0x000fca00078e00ff */
        /* <DEDUP_REMOVED lines=46> */
.L_x_11:
[----:B------:R-:W-:Y:S05]  /*1880*/  BSYNC B0 ;  /* 0x0000000000007941 */ /* 0x000fea0003800000 */
.L_x_10:
[----:B------:R-:W-:Y:S01]  /*1890*/  FSEL R6, R2, 1, P0 ;  /* 0x3f80000002067808 */ /* 0x000fe20000000000 */
[----:B------:R-:W-:Y:S01]  /*18a0*/  BSSY B0, `(.L_x_12) ;  /* 0x0000065000007945 */ /* 0x000fe20003800000 */
[----:B------:R-:W-:Y:S02]  /*18b0*/  LEA.HI R2, R16, R16, RZ, 0x2 ;  /* 0x0000001010027211 */ /* 0x000fe400078f10ff */
[C---:B------:R-:W-:Y:S02]  /*18c0*/  FSETP.GT.AND P0, PT, |R6|.reuse, 8.50705917302346158658e+37, PT ;  /* 0x7e8000000600780b */ /* 0x040fe40003f04200 */
[----:B------:R-:W-:Y:S02]  /*18d0*/  FSETP.GEU.AND P1, PT, |R6|, 1.175494350822287508e-38, PT ;  /* 0x008000000600780b */ /* 0x000fe40003f2e200 */
[----:B------:R-:W-:Y:S02]  /*18e0*/  LOP3.LUT R7, R2, 0xfffffffc, RZ, 0xc0, !PT ;  /* 0xfffffffc02077812 */ /* 0x000fe400078ec0ff */
[----:B------:R-:W-:-:S02]  /*18f0*/  LOP3.LUT R2, R3, 0x1, RZ, 0xc0, !PT ;  /* 0x0000000103027812 */ /* 0x000fc400078ec0ff */
[----:B------:R-:W-:Y:S01]  /*1900*/  IADD3 R7, R16, 0x1, -R7 ;  /* 0x0000000110077810 */ /* 0x000fe20007ffe807 */
[----:B------:R-:W-:-:S03]  /*1910*/  FMUL.FTZ R16, R4, R4 ;  /* 0x0000000404107220 */ /* 0x000fc60000410000 */
[----:B------:R-:W-:Y:S01]  /*1920*/  I2FP.F32.S32 R18, R7 ;  /* 0x0000000700127245 */ /* 0x000fe20000201400 */
[----:B------:R-:W-:-:S04]  /*1930*/  @P0 FMUL R6, R6, 0.25 ;  /* 0x3e80000006060820 */ /* 0x000fc80000400000 */
[----:B------:R-:W-:Y:S01]  /*1940*/  @!P1 FMUL R6, R6, 16777216 ;  /* 0x4b80000006069820 */ /* 0x000fe20000400000 */
[----:B------:R-:W-:-:S03]  /*1950*/  FMUL R19, R18, 0.25 ;  /* 0x3e80000012137820 */ /* 0x000fc60000400000 */
[----:B------:R0:W1:Y:S02]  /*1960*/  MUFU.RCP R20, R6 ;  /* 0x0000000600147308 */ /* 0x0000640000001000 */
[----:B------:R-:W-:Y:S02]  /*1970*/  FSEL R7, R19, R18, P0 ;  /* 0x0000001213077208 */ /* 0x000fe40000000000 */
[----:B------:R-:W-:Y:S01]  /*1980*/  ISETP.NE.U32.AND P0, PT, R2, 0x1, PT ;  /* 0x000000010200780c */ /* 0x000fe20003f05070 */
[----:B------:R-:W-:Y:S02]  /*1990*/  IMAD.MOV.U32 R2, RZ, RZ, -0x46b2bead ;  /* 0xb94d4153ff027424 */ /* 0x000fe400078e00ff */
[----:B------:R-:W-:Y:S01]  /*19a0*/  @!P1 FMUL R7, R7, 16777216 ;  /* 0x4b80000007079820 */ /* 0x000fe20000400000 */
[----:B0-----:R-:W-:Y:S01]  /*19b0*/  IADD3 R6, R3, 0x1, RZ ;  /* 0x0000000103067810 */ /* 0x001fe20007ffe0ff */
[----:B------:R-:W-:-:S03]  /*19c0*/  IMAD.MOV.U32 R3, RZ, RZ, -0x41d55558 ;  /* 0xbe2aaaa8ff037424 */ /* 0x000fc600078e00ff */
[----:B------:R-:W-:Y:S01]  /*19d0*/  LOP3.LUT P1, RZ, R6, 0x2, RZ, 0xc0, !PT ;  /* 0x0000000206ff7812 */ /* 0x000fe2000782c0ff */
[----:B-1----:R-:W-:Y:S01]  /*19e0*/  FMUL R20, R20, R7 ;  /* 0x0000000714147220 */ /* 0x002fe20000400000 */
[----:B------:R-:W-:-:S03]  /*19f0*/  IMAD.MOV.U32 R7, RZ, RZ, 0x3c0885e4 ;  /* 0x3c0885e4ff077424 */ /* 0x000fc600078e00ff */
[----:B------:R-:W-:Y:S02]  /*1a00*/  @P0 IMAD.MOV.U32 R17, RZ, RZ, 0x37cbac00 ;  /* 0x37cbac00ff110424 */ /* 0x000fe400078e00ff */
[C---:B------:R-:W-:Y:S01]  /*1a10*/  FMUL R21, R20.reuse, 0.63661974668502807617 ;  /* 0x3f22f98314157820 */ /* 0x040fe20000400000 */
[----:B------:R-:W-:Y:S02]  /*1a20*/  @P0 IMAD.MOV.U32 R7, RZ, RZ, 0x3d2aaabb ;  /* 0x3d2aaabbff070424 */ /* 0x000fe400078e00ff */
[----:B------:R-:W-:Y:S01]  /*1a30*/  FADD.FTZ R22, |R20|, -RZ ;  /* 0x800000ff14167221 */ /* 0x000fe20000010200 */
[C---:B------:R-:W-:Y:S01]  /*1a40*/  @P0 FFMA.FTZ R2, R16.reuse, R17, -0.0013887860113754868507 ;  /* 0xbab607ed10020423 */ /* 0x040fe20000010011 */
[----:B------:R-:W-:Y:S01]  /*1a50*/  @P0 IMAD.MOV.U32 R3, RZ, RZ, -0x41000001 ;  /* 0xbeffffffff030424 */ /* 0x000fe200078e00ff */
[----:B------:R-:W0:Y:S02]  /*1a60*/  F2I.FTZ.NTZ R21, R21 ;  /* 0x0000001500157305 */ /* 0x000e240000213100 */
[----:B------:R-:W-:Y:S01]  /*1a70*/  FFMA.FTZ R6, R16, R2, R7 ;  /* 0x0000000210067223 */ /* 0x000fe20000010007 */
[----:B------:R-:W-:-:S02]  /*1a80*/  FSEL R2, R4, 1, !P0 ;  /* 0x3f80000004027808 */ /* 0x000fc40004000000 */
[----:B------:R-:W-:Y:S01]  /*1a90*/  FSETP.GE.AND P0, PT, R22, 105615, PT ;  /* 0x47ce47801600780b */ /* 0x000fe20003f06000 */
[C---:B------:R-:W-:Y:S02]  /*1aa0*/  FFMA.FTZ R3, R16.reuse, R6, R3 ;  /* 0x0000000610037223 */ /* 0x040fe40000010003 */
[----:B------:R-:W-:-:S04]  /*1ab0*/  FFMA.FTZ R17, R16, R2, RZ ;  /* 0x0000000210117223 */ /* 0x000fc800000100ff */
[----:B------:R-:W-:Y:S01]  /*1ac0*/  FFMA.FTZ R2, R17, R3, R2 ;  /* 0x0000000311027223 */ /* 0x000fe20000010002 */
[----:B0-----:R-:W-:-:S03]  /*1ad0*/  I2FP.F32.S32 R7, R21 ;  /* 0x0000001500077245 */ /* 0x001fc60000201400 */
[----:B------:R-:W-:Y:S02]  /*1ae0*/  @P1 FFMA.FTZ R2, R2, -1, RZ ;  /* 0xbf80000002021823 */ /* 0x000fe400000100ff */
[----:B------:R-:W-:-:S04]  /*1af0*/  FFMA.FTZ R4, R7, -1.5707962512969970703, R20 ;  /* 0xbfc90fda07047823 */ /* 0x000fc80000010014 */
[----:B------:R-:W-:-:S04]  /*1b00*/  FFMA.FTZ R4, R7, -7.5497894158615963534e-08, R4 ;  /* 0xb3a2216807047823 */ /* 0x000fc80000010004 */
[----:B------:R-:W-:Y:S01]  /*1b10*/  FFMA.FTZ R3, R7, -5.3903029534742383927e-15, R4 ;  /* 0xa7c234c507037823 */ /* 0x000fe20000010004 */
[----:B------:R-:W-:Y:S06]  /*1b20*/  @!P0 BRA `(.L_x_13) ;  /* 0x0000000000f08947 */ /* 0x000fec0003800000 */
[----:B------:R-:W-:-:S13]  /*1b30*/  FSETP.NEU.AND P0, PT, R22, +INF , PT ;  /* 0x7f8000001600780b */ /* 0x000fda0003f0d000 */
[----:B------:R-:W-:Y:S01]  /*1b40*/  @!P0 FMUL.FTZ R3, RZ, R20 ;  /* 0x00000014ff038220 */ /* 0x000fe20000410000 */
[----:B------:R-:W-:Y:S01]  /*1b50*/  @!P0 MOV R21, RZ ;  /* 0x000000ff00158202 */ /* 0x000fe20000000f00 */
[----:B------:R-:W-:Y:S06]  /*1b60*/  @!P0 BRA `(.L_x_13) ;  /* 0x0000000000e08947 */ /* 0x000fec0003800000 */
[----:B------:R-:W-:Y:S01]  /*1b70*/  SHF.R.U32.HI R21, RZ, 0x17, R20 ;  /* 0x00000017ff157819 */ /* 0x000fe20000011614 */
[----:B------:R-:W-:Y:S01]  /*1b80*/  IMAD.SHL.U32 R6, R20, 0x100, RZ ;  /* 0x0000010014067824 */ /* 0x000fe200078e00ff */
[----:B------:R-:W-:Y:S01]  /*1b90*/  ULDC.64 UR6, c[0x4][0x8] ;  /* 0x0100020000067ab9 */ /* 0x000fe20000000a00 */
[----:B------:R-:W-:Y:S01]  /*1ba0*/  IMAD.MOV.U32 R4, RZ, RZ, RZ ;  /* 0x000000ffff047224 */ /* 0x000fe200078e00ff */
[----:B------:R-:W-:Y:S01]  /*1bb0*/  LOP3.LUT R3, R21, 0xe0, RZ, 0xc0, !PT ;  /* 0x000000e015037812 */ /* 0x000fe200078ec0ff */
[----:B------:R-:W-:Y:S01]  /*1bc0*/  IMAD.MOV.U32 R23, RZ, RZ, RZ ;  /* 0x000000ffff177224 */ /* 0x000fe200078e00ff */
[----:B------:R-:W-:Y:S01]  /*1bd0*/  LOP3.LUT R25, R6, 0x80000000, RZ, 0xfc, !PT ;  /* 0x8000000006197812 */ /* 0x000fe200078efcff */
[----:B------:R-:W-:Y:S01]  /*1be0*/  IMAD.MOV.U32 R24, RZ, RZ, RZ ;  /* 0x000000ffff187224 */ /* 0x000fe200078e00ff */
[----:B------:R-:W-:Y:S01]  /*1bf0*/  IADD3 R22, R3, -0x80, RZ ;  /* 0xffffff8003167810 */ /* 0x000fe20007ffe0ff */
[----:B------:R-:W-:-:S03]  /*1c00*/  IMAD.MOV.U32 R3, RZ, RZ, R1 ;  /* 0x000000ffff037224 */ /* 0x000fc600078e0001 */
[----:B------:R-:W-:-:S07]  /*1c10*/  SHF.R.U32.HI R22, RZ, 0x5, R22 ;  /* 0x00000005ff167819 */ /* 0x000fce0000011616 */
.L_x_14:
[----:B------:R-:W-:-:S04]  /*1c20*/  IADD3 R6, P0, R23, UR6, RZ ;  /* 0x0000000617067c10 */ /* 0x000fc8000ff1e0ff */
[----:B------:R-:W-:-:S05]  /*1c30*/  IADD3.X R7, R24, UR7, RZ, P0, !PT ;  /* 0x0000000718077c10 */ /* 0x000fca00087fe4ff */
[----:B------:R0:W2:Y:S01]  /*1c40*/  LDG.E.CONSTANT R17, desc[UR4][R6.64] ;  /* 0x0000000406117981 */ /* 0x0000a2000c1e9900 */
[----:B------:R-:W-:-:S04]  /*1c50*/  IADD3 R23, P1, R23, 0x4, RZ ;  /* 0x0000000417177810 */ /* 0x000fc80007f3e0ff */
[----:B------:R-:W-:Y:S01]  /*1c60*/  ISETP.NE.U32.AND P0, PT, R23, 0x18, PT ;  /* 0x000000181700780c */ /* 0x000fe20003f05070 */
[----:B------:R-:W-:Y:S01]  /*1c70*/  IMAD.X R24, RZ, RZ, R24, P1 ;  /* 0x000000ffff187224 */ /* 0x000fe200008e0618 */
[----:B0-----:R-:W-:-:S04]  /*1c80*/  HFMA2.MMA R7, -RZ, RZ, 0, 0 ;  /* 0x00000000ff077435 */ /* 0x001fc800000001ff */
[----:B------:R-:W-:Y:S01]  /*1c90*/  ISETP.NE.AND.EX P0, PT, R24, RZ, PT, P0 ;  /* 0x000000ff1800720c */ /* 0x000fe20003f05300 */
[----:B------:R-:W-:-:S04]  /*1ca0*/  IMAD.MOV.U32 R6, RZ, RZ, R4 ;  /* 0x000000ffff067224 */ /* 0x000fc800078e0004 */
[----:B--2---:R-:W-:-:S04]  /*1cb0*/  IMAD.WIDE.U32 R16, R25, R17, R6 ;  /* 0x0000001119107225 */ /* 0x004fc800078e0006 */
[----:B------:R-:W-:Y:S01]  /*1cc0*/  IMAD.MOV.U32 R4, RZ, RZ, R17 ;  /* 0x000000ffff047224 */ /* 0x000fe200078e0011 */
[----:B------:R0:W-:Y:S02]  /*1cd0*/  STL [R3], R16 ;  /* 0x0000001003007387 */ /* 0x0001e40000100800 */
[----:B0-----:R-:W-:Y:S01]  /*1ce0*/  VIADD R3, R3, 0x4 ;  /* 0x0000000403037836 */ /* 0x001fe20000000000 */
[----:B------:R-:W-:Y:S06]  /*1cf0*/  @P0 BRA `(.L_x_14) ;  /* 0xfffffffc00c80947 */ /* 0x000fec000383ffff */
        /* <DEDUP_REMOVED lines=13> */
[----:B------:R-:W-:Y:S01]  /*1dd0*/  @P0 IMAD.IADD R6, R17, 0x1, R22 ;  /* 0x0000000111060824 */ /* 0x000fe200078e0216 */
[----:B------:R-:W-:-:S04]  /*1de0*/  @P0 IADD3 R3, R16, R7, RZ ;  /* 0x0000000710030210 */ /* 0x000fc80007ffe0ff */
[C---:B------:R-:W-:Y:S01]  /*1df0*/  SHF.L.W.U32.HI R21, R6.reuse, 0x2, R3 ;  /* 0x0000000206157819 */ /* 0x040fe20000010e03 */
[----:B------:R-:W-:-:S03]  /*1e00*/  IMAD.SHL.U32 R6, R6, 0x4, RZ ;  /* 0x0000000406067824 */ /* 0x000fc600078e00ff */
[----:B0-----:R-:W-:-:S04]  /*1e10*/  SHF.R.S32.HI R4, RZ, 0x1f, R21 ;  /* 0x0000001fff047819 */ /* 0x001fc80000011415 */
[C---:B------:R-:W-:Y:S02]  /*1e20*/  LOP3.LUT R6, R4.reuse, R6, RZ, 0x3c, !PT ;  /* 0x0000000604067212 */ /* 0x040fe400078e3cff */
[----:B------:R-:W-:-:S06]  /*1e30*/  LOP3.LUT R7, R4, R21, RZ, 0x3c, !PT ;  /* 0x0000001504077212 */ /* 0x000fcc00078e3cff */
[----:B------:R-:W0:Y:S01]  /*1e40*/  I2F.F64.S64 R6, R6 ;  /* 0x0000000600067312 */ /* 0x000e220000301c00 */
[----:B------:R-:W-:Y:S02]  /*1e50*/  SHF.R.U32.HI R3, RZ, 0x1e, R3 ;  /* 0x0000001eff037819 */ /* 0x000fe40000011603 */
[----:B------:R-:W-:Y:S01]  /*1e60*/  ISETP.GE.AND P0, PT, R20, RZ, PT ;  /* 0x000000ff1400720c */ /* 0x000fe20003f06270 */
[----:B0-----:R-:W-:Y:S01]  /*1e70*/  DMUL R16, R6, UR6 ;  /* 0x0000000606107c28 */ /* 0x001fe20008000000 */
[C---:B------:R-:W-:Y:S02]  /*1e80*/  LOP3.LUT R20, R21.reuse, R20, RZ, 0x3c, !PT ;  /* 0x0000001415147212 */ /* 0x040fe400078e3cff */
[----:B------:R-:W-:-:S07]  /*1e90*/  LEA.HI R21, R21, R3, RZ, 0x1 ;  /* 0x0000000315157211 */ /* 0x000fce00078f08ff */
[----:B------:R-:W0:Y:S01]  /*1ea0*/  F2F.F32.F64 R16, R16 ;  /* 0x0000001000107310 */ /* 0x000e220000301000 */
[----:B------:R-:W-:Y:S01]  /*1eb0*/  IMAD.MOV R3, RZ, RZ, -R21 ;  /* 0x000000ffff037224 */ /* 0x000fe200078e0a15 */
[----:B------:R-:W-:-:S04]  /*1ec0*/  ISETP.GE.AND P1, PT, R20, RZ, PT ;  /* 0x000000ff1400720c */ /* 0x000fc80003f26270 */
[----:B------:R-:W-:Y:S02]  /*1ed0*/  @!P0 MOV R21, R3 ;  /* 0x0000000300158202 */ /* 0x000fe40000000f00 */
[----:B0-----:R-:W-:-:S07]  /*1ee0*/  FSEL R3, -R16, R16, !P1 ;  /* 0x0000001010037208 */ /* 0x001fce0004800100 */
.L_x_13:
[----:B------:R-:W-:Y:S05]  /*1ef0*/  BSYNC B0 ;  /* 0x0000000000007941 */ /* 0x000fea0003800000 */
.L_x_12:
        /* <DEDUP_REMOVED lines=18> */
[----:B------:R-:W-:-:S06]  /*2020*/  FMUL.FTZ R15, R4, 1.4426950216293334961 ;  /* 0x3fb8aa3b040f7820 */ /* 0x000fcc0000410000 */
[----:B------:R-:W0:Y:S02]  /*2030*/  FRND.TRUNC R15, R15 ;  /* 0x0000000f000f7307 */ /* 0x000e24000020d000 */
[----:B0-----:R-:W-:Y:S01]  /*2040*/  FADD.FTZ R17, |R15|, -RZ ;  /* 0x800000ff0f117221 */ /* 0x001fe20000010200 */
[----:B------:R-:W-:-:S04]  /*2050*/  LOP3.LUT R12, R12, 0x80000000, R15, 0xb8, !PT ;  /* 0x800000000c0c7812 */ /* 0x000fc800078eb80f */
[----:B------:R-:W-:-:S04]  /*2060*/  FSETP.GT.AND P0, PT, R17, 126, PT ;  /* 0x42fc00001100780b */ /* 0x000fc80003f04000 */
[----:B------:R-:W-:Y:S01]  /*2070*/  FSEL R17, R12, R15, P0 ;  /* 0x0000000f0c117208 */ /* 0x000fe20000000000 */
[----:B------:R-:W-:Y:S01]  /*2080*/  FADD R12, R7, 10000 ;  /* 0x461c4000070c7421 */ /* 0x000fe20000000000 */
[----:B------:R-:W-:-:S03]  /*2090*/  FSETP.NEU.AND P0, PT, R6, RZ, PT ;  /* 0x000000ff0600720b */ /* 0x000fc60003f0d000 */
[----:B------:R-:W-:Y:S01]  /*20a0*/  FFMA.FTZ R4, R17, -0.69314718246459960938, R4 ;  /* 0xbf31721811047823 */ /* 0x000fe20000010004 */
[----:B------:R-:W-:-:S03]  /*20b0*/  ISETP.GE.AND P2, PT, R12, 0x7f800000, PT ;  /* 0x7f8000000c00780c */ /* 0x000fc60003f46270 */
[C---:B------:R-:W-:Y:S01]  /*20c0*/  FFMA.FTZ R4, R17.reuse, 1.9046542121259335545e-09, R4 ;  /* 0x3102e30811047823 */ /* 0x040fe20000010004 */
[----:B------:R-:W-:-:S03]  /*20d0*/  FADD R17, R17, 12583039 ;  /* 0x4b40007f11117421 */ /* 0x000fc60000000000 */
[----:B------:R-:W-:Y:S01]  /*20e0*/  FMUL R4, R4, 1.4426950216293334961 ;  /* 0x3fb8aa3b04047820 */ /* 0x000fe20000400000 */
[----:B------:R-:W-:-:S05]  /*20f0*/  IMAD.SHL.U32 R17, R17, 0x800000, RZ ;  /* 0x0080000011117824 */ /* 0x000fca00078e00ff */
[----:B------:R-:W0:Y:S02]  /*2100*/  MUFU.EX2 R4, R4 ;  /* 0x0000000400047308 */ /* 0x000e240000000800 */
[----:B0-----:R-:W-:Y:S01]  /*2110*/  FMUL R17, R17, R4 ;  /* 0x0000000411117220 */ /* 0x001fe20000400000 */
[----:B------:R-:W-:-:S04]  /*2120*/  IMAD.MOV.U32 R4, RZ, RZ, 0x7f800000 ;  /* 0x7f800000ff047424 */ /* 0x000fc800078e00ff */
        /* <DEDUP_REMOVED lines=13> */
.L_x_16:
[----:B------:R-:W-:Y:S05]  /*2200*/  BSYNC B0 ;  /* 0x0000000000007941 */ /* 0x000fea0003800000 */
.L_x_15:
[----:B------:R-:W-:Y:S01]  /*2210*/  FSEL R11, R4, 1, P0 ;  /* 0x3f800000040b7808 */ /* 0x000fe20000000000 */
[----:B------:R-:W-:Y:S01]  /*2220*/  FMUL.FTZ R16, R3, R3 ;  /* 0x0000000303107220 */ /* 0x000fe20000410000 */
[----:B------:R-:W-:Y:S01]  /*2230*/  LOP3.LUT R4, R21, 0x1, RZ, 0xc0, !PT ;  /* 0x0000000115047812 */ /* 0x000fe200078ec0ff */
[----:B------:R-:W-:Y:S01]  /*2240*/  IMAD.MOV.U32 R7, RZ, RZ, 0x3c0885e4 ;  /* 0x3c0885e4ff077424 */ /* 0x000fe200078e00ff */
[C---:B------:R-:W-:Y:S01]  /*2250*/  FSETP.GT.AND P0, PT, |R11|.reuse, 8.50705917302346158658e+37, PT ;  /* 0x7e8000000b00780b */ /* 0x040fe20003f04200 */
[----:B------:R-:W-:Y:S01]  /*2260*/  BSSY B0, `(.L_x_17) ;  /* 0x000005b000007945 */ /* 0x000fe20003800000 */
[----:B------:R-:W-:Y:S02]  /*2270*/  FSETP.GEU.AND P1, PT, |R11|, 1.175494350822287508e-38, PT ;  /* 0x008000000b00780b */ /* 0x000fe40003f2e200 */
[----:B------:R-:W-:Y:S02]  /*2280*/  FSEL R18, R19, R18, P0 ;  /* 0x0000001213127208 */ /* 0x000fe40000000000 */
[----:B------:R-:W-:-:S07]  /*2290*/  MOV R6, 0xb94d4153 ;  /* 0xb94d415300067802 */ /* 0x000fce0000000f00 */
[----:B------:R-:W-:Y:S01]  /*22a0*/  @P0 FMUL R11, R11, 0.25 ;  /* 0x3e8000000b0b0820 */ /* 0x000fe20000400000 */
[----:B------:R-:W-:Y:S01]  /*22b0*/  ISETP.NE.U32.AND P0, PT, R4, 0x1, PT ;  /* 0x000000010400780c */ /* 0x000fe20003f05070 */
[----:B------:R-:W-:Y:S02]  /*22c0*/  @!P1 FMUL R18, R18, 16777216 ;  /* 0x4b80000012129820 */ /* 0x000fe40000400000 */
[----:B------:R-:W-:Y:S01]  /*22d0*/  @!P1 FMUL R11, R11, 16777216 ;  /* 0x4b8000000b0b9820 */ /* 0x000fe20000400000 */
[----:B------:R-:W-:Y:S02]  /*22e0*/  FSEL R3, R3, 1, P0 ;  /* 0x3f80000003037808 */ /* 0x000fe40000000000 */
[----:B------:R-:W-:Y:S01]  /*22f0*/  LOP3.LUT P1, RZ, R21, 0x2, RZ, 0xc0, !PT ;  /* 0x0000000215ff7812 */ /* 0x000fe2000782c0ff */
[----:B------:R0:W1:Y:S06]  /*2300*/  MUFU.RCP R15, R11 ;  /* 0x0000000b000f7308 */ /* 0x00006c0000001000 */
[----:B------:R-:W-:-:S02]  /*2310*/  @!P0 IMAD.MOV.U32 R13, RZ, RZ, 0x37cbac00 ;  /* 0x37cbac00ff0d8424 */ /* 0x000fc400078e00ff */
[----:B------:R-:W-:Y:S01]  /*2320*/  @!P0 IMAD.MOV.U32 R7, RZ, RZ, 0x3d2aaabb ;  /* 0x3d2aaabbff078424 */ /* 0x000fe200078e00ff */
[----:B0-----:R-:W-:Y:S01]  /*2330*/  HFMA2.MMA R11, -RZ, RZ, -1.541015625, -0.052001953125 ;  /* 0xbe2aaaa8ff0b7435 */ /* 0x001fe200000001ff */
[----:B------:R-:W-:-:S04]  /*2340*/  @!P0 FFMA.FTZ R6, R16, R13, -0.0013887860113754868507 ;  /* 0xbab607ed10068423 */ /* 0x000fc8000001000d */
[----:B------:R-:W-:Y:S01]  /*2350*/  FFMA.FTZ R6, R16, R6, R7 ;  /* 0x0000000610067223 */ /* 0x000fe20000010007 */
[----:B-1----:R-:W-:Y:S01]  /*2360*/  FMUL R15, R15, R18 ;  /* 0x000000120f0f7220 */ /* 0x002fe20000400000 */
[----:B------:R-:W-:-:S03]  /*2370*/  @!P0 IMAD.MOV.U32 R11, RZ, RZ, -0x41000001 ;  /* 0xbeffffffff0b8424 */ /* 0x000fc600078e00ff */
[C---:B------:R-:W-:Y:S01]  /*2380*/  FMUL R4, R15.reuse, 0.63661974668502807617 ;  /* 0x3f22f9830f047820 */ /* 0x040fe20000400000 */
[----:B------:R-:W-:Y:S01]  /*2390*/  FADD.FTZ R13, |R15|, -RZ ;  /* 0x800000ff0f0d7221 */ /* 0x000fe20000010200 */
[C---:B------:R-:W-:Y:S01]  /*23a0*/  FFMA.FTZ R6, R16.reuse, R6, R11 ;  /* 0x0000000610067223 */ /* 0x040fe2000001000b */
[----:B------:R-:W-:-:S03]  /*23b0*/  FFMA.FTZ R16, R16, R3, RZ ;  /* 0x0000000310107223 */ /* 0x000fc600000100ff */
        /* <DEDUP_REMOVED lines=24> */
.L_x_19:
[----:B------:R-:W-:-:S04]  /*2540*/  IADD3 R16, P0, R11, UR6, RZ ;  /* 0x000000060b107c10 */ /* 0x000fc8000ff1e0ff */
[----:B------:R-:W-:-:S05]  /*2550*/  IADD3.X R17, R13, UR7, RZ, P0, !PT ;  /* 0x000000070d117c10 */ /* 0x000fca00087fe4ff */
[----:B------:R0:W2:Y:S01]  /*2560*/  LDG.E.CONSTANT R19, desc[UR4][R16.64] ;  /* 0x0000000410137981 */ /* 0x0000a2000c1e9900 */
[----:B------:R-:W-:-:S04]  /*2570*/  IADD3 R11, P1, R11, 0x4, RZ ;  /* 0x000000040b0b7810 */ /* 0x000fc80007f3e0ff */
[----:B------:R-:W-:Y:S01]  /*2580*/  ISETP.NE.U32.AND P0, PT, R11, 0x18, PT ;  /* 0x000000180b00780c */ /* 0x000fe20003f05070 */
[----:B------:R-:W-:Y:S02]  /*2590*/  IMAD.X R13, RZ, RZ, R13, P1 ;  /* 0x000000ffff0d7224 */ /* 0x000fe400008e060d */
[----:B0-----:R-:W-:-:S03]  /*25a0*/  IMAD.MOV.U32 R16, RZ, RZ, R4 ;  /* 0x000000ffff107224 */ /* 0x001fc600078e0004 */
[----:B------:R-:W-:Y:S01]  /*25b0*/  ISETP.NE.AND.EX P0, PT, R13, RZ, PT, P0 ;  /* 0x000000ff0d00720c */ /* 0x000fe20003f05300 */
[----:B------:R-:W-:Y:S02]  /*25c0*/  IMAD.MOV.U32 R17, RZ, RZ, RZ ;  /* 0x000000ffff117224 */ /* 0x000fe400078e00ff */
[----:B--2---:R-:W-:-:S05]  /*25d0*/  IMAD.WIDE.U32 R18, R7, R19, R16 ;  /* 0x0000001307127225 */ /* 0x004fca00078e0010 */
[----:B------:R0:W-:Y:S01]  /*25e0*/  STL [R6], R18 ;  /* 0x0000001206007387 */ /* 0x0001e20000100800 */
[----:B------:R-:W-:Y:S01]  /*25f0*/  MOV R4, R19 ;  /* 0x0000001300047202 */ /* 0x000fe20000000f00 */
        /* <DEDUP_REMOVED lines=12> */
[-C--:B----4-:R-:W-:Y:S02]  /*26c0*/  @P0 SHF.R.U32.HI R16, RZ, R12.reuse, R13 ;  /* 0x0000000cff100219 */ /* 0x090fe4000001160d */
[----:B---3--:R-:W-:Y:S02]  /*26d0*/  @P0 SHF.R.U32.HI R12, RZ, R12, R7 ;  /* 0x0000000cff0c0219 */ /* 0x008fe40000011607 */
[----:B------:R-:W-:-:S03]  /*26e0*/  @P0 SHF.L.U32 R13, R7, R20, RZ ;  /* 0x00000014070d0219 */ /* 0x000fc600000006ff */
[----:B------:R-:W-:Y:S02]  /*26f0*/  @P0 IMAD.IADD R6, R11, 0x1, R12 ;  /* 0x000000010b060824 */ /* 0x000fe400078e020c */
[----:B------:R-:W-:-:S05]  /*2700*/  @P0 IMAD.IADD R7, R13, 0x1, R16 ;  /* 0x000000010d070824 */ /* 0x000fca00078e0210 */
[C---:B------:R-:W-:Y:S02]  /*2710*/  SHF.L.W.U32.HI R11, R7.reuse, 0x2, R6 ;  /* 0x00000002070b7819 */ /* 0x040fe40000010e06 */
[----:B------:R-:W-:Y:S02]  /*2720*/  SHF.L.U32 R7, R7, 0x2, RZ ;  /* 0x0000000207077819 */ /* 0x000fe400000006ff */
[----:B0-----:R-:W-:-:S04]  /*2730*/  SHF.R.S32.HI R4, RZ, 0x1f, R11 ;  /* 0x0000001fff047819 */ /* 0x001fc8000001140b */
[C---:B------:R-:W-:Y:S02]  /*2740*/  LOP3.LUT R16, R4.reuse, R7, RZ, 0x3c, !PT ;  /* 0x0000000704107212 */ /* 0x040fe400078e3cff */
[----:B------:R-:W-:-:S04]  /*2750*/  LOP3.LUT R17, R4, R11, RZ, 0x3c, !PT ;  /* 0x0000000b04117212 */ /* 0x000fc800078e3cff */
        /* <DEDUP_REMOVED lines=11> */
.L_x_18:
[----:B------:R-:W-:Y:S05]  /*2810*/  BSYNC B0 ;  /* 0x0000000000007941 */ /* 0x000fea0003800000 */
.L_x_17:
[----:B------:R-:W-:Y:S01]  /*2820*/  LOP3.LUT R6, R4, 0x1, RZ, 0xc0, !PT ;  /* 0x0000000104067812 */ /* 0x000fe200078ec0ff */
[----:B------:R-:W-:Y:S02]  /*2830*/  IMAD.SHL.U32 R12, R8, 0x2, RZ ;  /* 0x00000002080c7824 */ /* 0x000fe400078e00ff */
[----:B------:R-:W-:Y:S01]  /*2840*/  FMUL.FTZ R15, R7, R7 ;  /* 0x00000007070f7220 */ /* 0x000fe20000410000 */
[----:B------:R-:W-:Y:S01]  /*2850*/  IMAD.MOV.U32 R11, RZ, RZ, 0x3c0885e4 ;  /* 0x3c0885e4ff0b7424 */ /* 0x000fe200078e00ff */
[----:B------:R-:W-:Y:S01]  /*2860*/  ISETP.NE.U32.AND P0, PT, R6, 0x1, PT ;  /* 0x000000010600780c */ /* 0x000fe20003f05070 */
[----:B------:R-:W-:Y:S01]  /*2870*/  VIADD R13, R4, 0x1 ;  /* 0x00000001040d7836 */ /* 0x000fe20000000000 */
[----:B------:R-:W-:Y:S01]  /*2880*/  IADD3 R12, RZ, -R12, RZ ;  /* 0x8000000cff0c7210 */ /* 0x000fe20007ffe0ff */
[----:B------:R-:W-:Y:S01]  /*2890*/  IMAD.MOV.U32 R8, RZ, RZ, -0x41d55558 ;  /* 0xbe2aaaa8ff087424 */ /* 0x000fe200078e00ff */
[----:B------:R-:W-:Y:S01]  /*28a0*/  MOV R6, 0xb94d4153 ;  /* 0xb94d415300067802 */ /* 0x000fe20000000f00 */
[----:B------:R-:W-:Y:S01]  /*28b0*/  IMAD R5, R5, -0x2, R14 ;  /* 0xfffffffe05057824 */ /* 0x000fe200078e020e */
[----:B------:R-:W-:-:S02]  /*28c0*/  PRMT R12, R12, 0x7710, RZ ;  /* 0x000077100c0c7816 */ /* 0x000fc400000000ff */
[----:B------:R-:W-:Y:S02]  /*28d0*/  FSEL R4, R7, 1, !P0 ;  /* 0x3f80000007047808 */ /* 0x000fe40004000000 */
[----:B------:R-:W-:Y:S01]  /*28e0*/  LOP3.LUT P5, RZ, R13, 0x2, RZ, 0xc0, !PT ;  /* 0x000000020dff7812 */ /* 0x000fe200078ac0ff */
[----:B------:R-:W-:Y:S01]  /*28f0*/  IMAD.IADD R12, R9, 0x1, R12 ;  /* 0x00000001090c7824 */ /* 0x000fe200078e020c */
[----:B------:R-:W-:Y:S01]  /*2900*/  ISETP.GE.AND P1, PT, R5, 0x1, PT ;  /* 0x000000010500780c */ /* 0x000fe20003f26270 */
[----:B------:R-:W-:Y:S01]  /*2910*/  @P0 IMAD.MOV.U32 R16, RZ, RZ, 0x37cbac00 ;  /* 0x37cbac00ff100424 */ /* 0x000fe200078e00ff */
[----:B------:R-:W-:Y:S01]  /*2920*/  @P0 MOV R8, 0xbeffffff ;  /* 0xbeffffff00080802 */ /* 0x000fe20000000f00 */
[----:B------:R-:W-:Y:S01]  /*2930*/  @P0 IMAD.MOV.U32 R11, RZ, RZ, 0x3d2aaabb ;  /* 0x3d2aaabbff0b0424 */ /* 0x000fe200078e00ff */
[----:B------:R-:W-:Y:S01]  /*2940*/  ISETP.GE.AND P3, PT, R9, 0x40, PT ;  /* 0x000000400900780c */ /* 0x000fe20003f66270 */
[----:B------:R-:W-:Y:S01]  /*2950*/  @P0 FFMA.FTZ R6, R15, R16, -0.0013887860113754868507 ;  /* 0xbab607ed0f060423 */ /* 0x000fe20000010010 */
[----:B------:R-:W-:-:S02]  /*2960*/  ISETP.GT.AND P0, PT, R9, 0x3f, PT ;  /* 0x0000003f0900780c */ /* 0x000fc40003f04270 */
[----:B------:R-:W-:Y:S01]  /*2970*/  FSEL R3, R3, RZ, !P1 ;  /* 0x000000ff03037208 */ /* 0x000fe20004800000 */
[----:B------:R-:W-:Y:S02]  /*2980*/  FFMA.FTZ R11, R15, R6, R11 ;  /* 0x000000060f0b7223 */ /* 0x000fe4000001000b */
[----:B------:R-:W0:Y:S01]  /*2990*/  LDC.64 R6, c[0x0][0x210] ;  /* 0x00008400ff067b82 */ /* 0x000e220000000a00 */
[----:B------:R-:W-:Y:S01]  /*29a0*/  FSEL R3, R3, RZ, P0 ;  /* 0x000000ff03037208 */ /* 0x000fe20000000000 */
[C---:B------:R-:W-:Y:S01]  /*29b0*/  FFMA.FTZ R11, R15.reuse, R11, R8 ;  /* 0x0000000b0f0b7223 */ /* 0x040fe20000010008 */
[----:B------:R-:W-:Y:S01]  /*29c0*/  PRMT R8, R12, 0x8880, RZ ;  /* 0x000088800c087816 */ /* 0x000fe200000000ff */
[----:B------:R-:W-:-:S03]  /*29d0*/  FFMA.FTZ R15, R15, R4, RZ ;  /* 0x000000040f0f7223 */ /* 0x000fc600000100ff */
[C---:B------:R-:W-:Y:S01]  /*29e0*/  ISETP.GE.AND P2, PT, R8.reuse, 0x1, PT ;  /* 0x000000010800780c */ /* 0x040fe20003f46270 */
[----:B------:R-:W-:Y:S01]  /*29f0*/  FFMA.FTZ R4, R15, R11, R4 ;  /* 0x0000000b0f047223 */ /* 0x000fe20000010004 */
[----:B------:R-:W-:Y:S02]  /*2a00*/  ISETP.GT.AND P4, PT, R8, RZ, PT ;  /* 0x000000ff0800720c */ /* 0x000fe40003f84270 */
[----:B------:R-:W-:Y:S01]  /*2a10*/  FSEL R0, R0, RZ, !P2 ;  /* 0x000000ff00007208 */ /* 0x000fe20005000000 */
[----:B------:R-:W-:Y:S01]  /*2a20*/  @P5 FFMA.FTZ R4, R4, -1, RZ ;  /* 0xbf80000004045823 */ /* 0x000fe200000100ff */
[----:B------:R-:W-:Y:S02]  /*2a30*/  ISETP.GT.AND P5, PT, R5, RZ, PT ;  /* 0x000000ff0500720c */ /* 0x000fe40003fa4270 */
[----:B------:R-:W-:Y:S02]  /*2a40*/  FSEL R2, R2, RZ, P4 ;  /* 0x000000ff02027208 */ /* 0x000fe40002000000 */
[----:B------:R-:W-:-:S02]  /*2a50*/  FSEL R4, R4, RZ, P5 ;  /* 0x000000ff04047208 */ /* 0x000fc40002800000 */
[----:B------:R-:W-:Y:S02]  /*2a60*/  FSEL R0, R0, RZ, !P3 ;  /* 0x000000ff00007208 */ /* 0x000fe40005800000 */
[----:B------:R-:W-:Y:S02]  /*2a70*/  @P2 FSEL R0, R2, RZ, !P3 ;  /* 0x000000ff02002208 */ /* 0x000fe40005800000 */
[----:B------:R-:W-:Y:S01]  /*2a80*/  @P1 FSEL R3, R4, RZ, P0 ;  /* 0x000000ff04031208 */ /* 0x000fe20000000000 */
[----:B0-----:R-:W-:-:S03]  /*2a90*/  IMAD.WIDE R6, R10, 0x4, R6 ;  /* 0x000000040a067825 */ /* 0x001fc600078e0206 */
[----:B------:R-:W-:-:S05]  /*2aa0*/  FSEL R3, R0, R3, !P3 ;  /* 0x0000000300037208 */ /* 0x000fca0005800000 */
[----:B------:R-:W-:Y:S01]  /*2ab0*/  STG.E desc[UR4][R6.64], R3 ;  /* 0x0000000306007986 */ /* 0x000fe2000c101904 */
[----:B------:R-:W-:Y:S05]  /*2ac0*/  EXIT ;  /* 0x000000000000794d */ /* 0x000fea0003800000 */
.L_x_20:
[----:B------:R-:W-:-:S00]  /*2ad0*/  BRA `(.L_x_20) ;  /* 0xfffffffc00fc7947 */ /* 0x000fc0000383ffff */
[----:B------:R-:W-:-:S00]  /*2ae0*/  NOP ;  /* 0x0000000000007918 */ /* 0x000fc00000000000 */
        /* <DEDUP_REMOVED lines=9> */
.L_x_21:


//--------------------- .nv.global.init           --------------------------
	.section	.nv.global.init,"aw",@progbits
	.align	4
.nv.global.init:
	.type		__cudart_i2opi_f,@object
	.size		__cudart_i2opi_f,(_$_str - __cudart_i2opi_f)
__cudart_i2opi_f:
        /*0000*/ 	.byte	0x41, 0x90, 0x43, 0x3c, 0x99, 0x95, 0x62, 0xdb, 0xc0, 0xdd, 0x34, 0xf5, 0xd1, 0x57, 0x27, 0xfc
        /*0010*/ 	.byte	0x29, 0x15, 0x44, 0x4e, 0x6e, 0x83, 0xf9, 0xa2
	.type		_$_str,@object
	.size		_$_str,(.L_0 - _$_str)
_$_str:
        /*0018*/ 	.byte	0x5f, 0x5f, 0x43, 0x55, 0x44, 0x41, 0x5f, 0x46, 0x54, 0x5a, 0x00
.L_0:


//--------------------- .nv.constant0.triton_poi_fused_cat_0 --------------------------
	.section	.nv.constant0.triton_poi_fused_cat_0,"a",@progbits
	.sectionflags	@""
	.align	4
.nv.constant0.triton_poi_fused_cat_0:
	.zero		540
